	.target	sm_100

	.elftype	@"ET_EXEC"


//--------------------- .note.nv.tkinfo           --------------------------
	.section	.note.nv.tkinfo,"",@"SHT_NOTE"
	.sectionflags	@"SHF_NOTE_NV_TKINFO"
	.tkinfo
        /*0018*/ 	.word	0x00000081
        /*0030*/ 	.string	""
        /*0030*/ 	.string	"ptxas"
        /*0030*/ 	.string	"Cuda compilation tools, release 12.9, V12.9.86"
        /*0030*/ 	.string	"Build cuda_12.9.r12.9/compiler.36037853_0"
        /*0030*/ 	.string	"-regUsageLevel 10 -arch sm_100f -m 64 "



//--------------------- .note.nv.cuver            --------------------------
	.section	.note.nv.cuver,"",@"SHT_NOTE"
	.sectionflags	@"SHF_NOTE_NV_CUVER"
        /*0018*/ 	.short	0x0001
        /*001a*/ 	.short	0x0064
        /*001c*/ 	.short	0x0001
        /*001e*/ 	.short	0x0000
        /*0020*/ 	.short	0x0001
        /*0022*/ 	.short	0x0000


//--------------------- .nv.info                  --------------------------
	.section	.nv.info,"",@"SHT_CUDA_INFO"
	.align	4


	//----- nvinfo : EIATTR_REGCOUNT
	.align		4
        /*0000*/ 	.byte	0x04, 0x2f
        /*0002*/ 	.short	(.L_15 - .L_14)
	.align		4
.L_14:
        /*0004*/ 	.word	index@(_ZN9deep_gemm24sm100_fp8_gemm_1d1d_implILN4cute4UMMA5MajorE0ELS3_0ELj0ELj4096ELj7168ELj128ELj128ELj128ELj64ELj128ELj128ELj128ELj5ELj128ELj128ELj1ELb0ELj128ELNS_8GemmTypeE1ELb0EN7cutlass10bfloat16_tENS_16EpilogueIdentityEEEvPijjj14CUtensorMap_stS9_S9_S9_S9_)
        /*0008*/ 	.word	0x00000034


	//----- nvinfo : EIATTR_FRAME_SIZE
	.align		4
.L_15:
        /*000c*/ 	.byte	0x04, 0x11
        /*000e*/ 	.short	(.L_17 - .L_16)
	.align		4
.L_16:
        /*0010*/ 	.word	index@($__internal_3_$__cuda_sm20_div_u16)
        /*0014*/ 	.word	0x00000000


	//----- nvinfo : EIATTR_FRAME_SIZE
	.align		4
.L_17:
        /*0018*/ 	.byte	0x04, 0x11
        /*001a*/ 	.short	(.L_19 - .L_18)
	.align		4
.L_18:
        /*001c*/ 	.word	index@($__internal_2_$__cuda_sm10x_tcgen05_guardrail_trap_unallocated_columns_being_dealloced)
        /*0020*/ 	.word	0x00000000


	//----- nvinfo : EIATTR_FRAME_SIZE
	.align		4
.L_19:
        /*0024*/ 	.byte	0x04, 0x11
        /*0026*/ 	.short	(.L_21 - .L_20)
	.align		4
.L_20:
        /*0028*/ 	.word	index@($__internal_1_$__cuda_sm10x_tcgen05_guardrail_trap_phase_invalid_during_alloc)
        /*002c*/ 	.word	0x00000000


	//----- nvinfo : EIATTR_FRAME_SIZE
	.align		4
.L_21:
        /*0030*/ 	.byte	0x04, 0x11
        /*0032*/ 	.short	(.L_23 - .L_22)
	.align		4
.L_22:
        /*0034*/ 	.word	index@($__internal_0_$__cuda_sm10x_tcgen05_guardrail_trap_col_being_dealloced_not_returned_by_alloc)
        /*0038*/ 	.word	0x00000000


	//----- nvinfo : EIATTR_FRAME_SIZE
	.align		4
.L_23:
        /*003c*/ 	.byte	0x04, 0x11
        /*003e*/ 	.short	(.L_25 - .L_24)
	.align		4
.L_24:
        /*0040*/ 	.word	index@(_ZN9deep_gemm24sm100_fp8_gemm_1d1d_implILN4cute4UMMA5MajorE0ELS3_0ELj0ELj4096ELj7168ELj128ELj128ELj128ELj64ELj128ELj128ELj128ELj5ELj128ELj128ELj1ELb0ELj128ELNS_8GemmTypeE1ELb0EN7cutlass10bfloat16_tENS_16EpilogueIdentityEEEvPijjj14CUtensorMap_stS9_S9_S9_S9_)
        /*0044*/ 	.word	0x00000000


	//----- nvinfo : EIATTR_MIN_STACK_SIZE
	.align		4
.L_25:
        /*0048*/ 	.byte	0x04, 0x12
        /*004a*/ 	.short	(.L_27 - .L_26)
	.align		4
.L_26:
        /*004c*/ 	.word	index@(_ZN9deep_gemm24sm100_fp8_gemm_1d1d_implILN4cute4UMMA5MajorE0ELS3_0ELj0ELj4096ELj7168ELj128ELj128ELj128ELj64ELj128ELj128ELj128ELj5ELj128ELj128ELj1ELb0ELj128ELNS_8GemmTypeE1ELb0EN7cutlass10bfloat16_tENS_16EpilogueIdentityEEEvPijjj14CUtensorMap_stS9_S9_S9_S9_)
        /*0050*/ 	.word	0x00000000
.L_27:


//--------------------- .nv.info._ZN9deep_gemm24sm100_fp8_gemm_1d1d_implILN4cute4UMMA5MajorE0ELS3_0ELj0ELj4096ELj7168ELj128ELj128ELj128ELj64ELj128ELj128ELj128ELj5ELj128ELj128ELj1ELb0ELj128ELNS_8GemmTypeE1ELb0EN7cutlass10bfloat16_tENS_16EpilogueIdentityEEEvPijjj14CUtensorMap_stS9_S9_S9_S9_ --------------------------
	.section	.nv.info._ZN9deep_gemm24sm100_fp8_gemm_1d1d_implILN4cute4UMMA5MajorE0ELS3_0ELj0ELj4096ELj7168ELj128ELj128ELj128ELj64ELj128ELj128ELj128ELj5ELj128ELj128ELj1ELb0ELj128ELNS_8GemmTypeE1ELb0EN7cutlass10bfloat16_tENS_16EpilogueIdentityEEEvPijjj14CUtensorMap_stS9_S9_S9_S9_,"",@"SHT_CUDA_INFO"
	.sectionflags	@""
	.align	4


	//----- nvinfo : EIATTR_CUDA_API_VERSION
	.align		4
        /*0000*/ 	.byte	0x04, 0x37
        /*0002*/ 	.short	(.L_29 - .L_28)
.L_28:
        /*0004*/ 	.word	0x00000081


	//----- nvinfo : EIATTR_KPARAM_INFO
	.align		4
.L_29:
        /*0008*/ 	.byte	0x04, 0x17
        /*000a*/ 	.short	(.L_31 - .L_30)
.L_30:
        /*000c*/ 	.word	0x00000000
        /*0010*/ 	.short	0x0008
        /*0012*/ 	.short	0x0240
        /*0014*/ 	.byte	0x00, 0xf0, 0x01, 0x02


	//----- nvinfo : EIATTR_KPARAM_INFO
	.align		4
.L_31:
        /*0018*/ 	.byte	0x04, 0x17
        /*001a*/ 	.short	(.L_33 - .L_32)
.L_32:
        /*001c*/ 	.word	0x00000000
        /*0020*/ 	.short	0x0007
        /*0022*/ 	.short	0x01c0
        /*0024*/ 	.byte	0x00, 0xf0, 0x01, 0x02


	//----- nvinfo : EIATTR_KPARAM_INFO
	.align		4
.L_33:
        /*0028*/ 	.byte	0x04, 0x17
        /*002a*/ 	.short	(.L_35 - .L_34)
.L_34:
        /*002c*/ 	.word	0x00000000
        /*0030*/ 	.short	0x0006
        /*0032*/ 	.short	0x0140
        /*0034*/ 	.byte	0x00, 0xf0, 0x01, 0x02


	//----- nvinfo : EIATTR_KPARAM_INFO
	.align		4
.L_35:
        /*0038*/ 	.byte	0x04, 0x17
        /*003a*/ 	.short	(.L_37 - .L_36)
.L_36:
        /*003c*/ 	.word	0x00000000
        /*0040*/ 	.short	0x0005
        /*0042*/ 	.short	0x00c0
        /*0044*/ 	.byte	0x00, 0xf0, 0x01, 0x02


	//----- nvinfo : EIATTR_KPARAM_INFO
	.align		4
.L_37:
        /*0048*/ 	.byte	0x04, 0x17
        /*004a*/ 	.short	(.L_39 - .L_38)
.L_38:
        /*004c*/ 	.word	0x00000000
        /*0050*/ 	.short	0x0004
        /*0052*/ 	.short	0x0040
        /*0054*/ 	.byte	0x00, 0xf0, 0x01, 0x02


	//----- nvinfo : EIATTR_KPARAM_INFO
	.align		4
.L_39:
        /*0058*/ 	.byte	0x04, 0x17
        /*005a*/ 	.short	(.L_41 - .L_40)
.L_40:
        /*005c*/ 	.word	0x00000000
        /*0060*/ 	.short	0x0003
        /*0062*/ 	.short	0x0010
        /*0064*/ 	.byte	0x00, 0xf0, 0x11, 0x00


	//----- nvinfo : EIATTR_KPARAM_INFO
	.align		4
.L_41:
        /*0068*/ 	.byte	0x04, 0x17
        /*006a*/ 	.short	(.L_43 - .L_42)
.L_42:
        /*006c*/ 	.word	0x00000000
        /*0070*/ 	.short	0x0002
        /*0072*/ 	.short	0x000c
        /*0074*/ 	.byte	0x00, 0xf0, 0x11, 0x00


	//----- nvinfo : EIATTR_KPARAM_INFO
	.align		4
.L_43:
        /*0078*/ 	.byte	0x04, 0x17
        /*007a*/ 	.short	(.L_45 - .L_44)
.L_44:
        /*007c*/ 	.word	0x00000000
        /*0080*/ 	.short	0x0001
        /*0082*/ 	.short	0x0008
        /*0084*/ 	.byte	0x00, 0xf0, 0x11, 0x00


	//----- nvinfo : EIATTR_KPARAM_INFO
	.align		4
.L_45:
        /*0088*/ 	.byte	0x04, 0x17
        /*008a*/ 	.short	(.L_47 - .L_46)
.L_46:
        /*008c*/ 	.word	0x00000000
        /*0090*/ 	.short	0x0000
        /*0092*/ 	.short	0x0000
        /*0094*/ 	.byte	0x00, 0xf5, 0x21, 0x00


	//----- nvinfo : EIATTR_AT_ENTRY_FRAGMENTS
	.align		4
.L_47:
        /*0098*/ 	.byte	0x04, 0x4f
        /*009a*/ 	.short	(.L_49 - .L_48)


	//   ....[0]....
.L_48:
        /*009c*/ 	.word	0x00000004


	//----- nvinfo : EIATTR_RESERVED_SMEM_USED
	.align		4
.L_49:
        /*00a0*/ 	.byte	0x01, 0x41
	.zero		2


	//----- nvinfo : EIATTR_SPARSE_MMA_MASK
	.align		4
        /*00a4*/ 	.byte	0x03, 0x50
        /*00a6*/ 	.short	0x0000


	//----- nvinfo : EIATTR_TCGEN05_1CTA_USED
	.align		4
        /*00a8*/ 	.byte	0x01, 0x51
	.zero		2


	//----- nvinfo : EIATTR_MAXREG_COUNT
	.align		4
        /*00ac*/ 	.byte	0x03, 0x1b
        /*00ae*/ 	.short	0x00ff


	//----- nvinfo : EIATTR_NUM_BARRIERS
	.align		4
        /*00b0*/ 	.byte	0x02, 0x4c
        /*00b2*/ 	.byte	0x09
	.zero		1


	//----- nvinfo : EIATTR_INT_WARP_WIDE_INSTR_OFFSETS
	.align		4
        /*00b4*/ 	.byte	0x04, 0x31
        /*00b6*/ 	.short	(.L_51 - .L_50)


	//   ....[0]....
.L_50:
        /*00b8*/ 	.word	0x000034c0


	//   ....[1]....
        /*00bc*/ 	.word	0x000034e0


	//----- nvinfo : EIATTR_COOP_GROUP_MASK_REGIDS
	.align		4
.L_51:
        /*00c0*/ 	.byte	0x04, 0x29
        /*00c2*/ 	.short	(.L_53 - .L_52)


	//   ....[0]....
.L_52:
        /*00c4*/ 	.word	0xffffffff


	//   ....[1]....
        /*00c8*/ 	.word	0xffffffff


	//   ....[2]....
        /*00cc*/ 	.word	0xffffffff


	//   ....[3]....
        /*00d0*/ 	.word	0xffffffff


	//   ....[4]....
        /*00d4*/ 	.word	0xffffffff


	//   ....[5]....
        /*00d8*/ 	.word	0xffffffff


	//   ....[6]....
        /*00dc*/ 	.word	0xffffffff


	//   ....[7]....
        /*00e0*/ 	.word	0xffffffff


	//   ....[8]....
        /*00e4*/ 	.word	0xffffffff


	//   ....[9]....
        /*00e8*/ 	.word	0xffffffff


	//   ....[10]....
        /*00ec*/ 	.word	0xffffffff


	//   ....[11]....
        /*00f0*/ 	.word	0xffffffff


	//   ....[12]....
        /*00f4*/ 	.word	0xffffffff


	//----- nvinfo : EIATTR_COOP_GROUP_INSTR_OFFSETS
	.align		4
.L_53:
        /*00f8*/ 	.byte	0x04, 0x28
        /*00fa*/ 	.short	(.L_55 - .L_54)


	//   ....[0]....
.L_54:
        /*00fc*/ 	.word	0x00000030


	//   ....[1]....
        /*0100*/ 	.word	0x000004a0


	//   ....[2]....
        /*0104*/ 	.word	0x00000760


	//   ....[3]....
        /*0108*/ 	.word	0x00000be0


	//   ....[4]....
        /*010c*/ 	.word	0x00000c70


	//   ....[5]....
        /*0110*/ 	.word	0x00001210


	//   ....[6]....
        /*0114*/ 	.word	0x00001230


	//   ....[7]....
        /*0118*/ 	.word	0x00001250


	//   ....[8]....
        /*011c*/ 	.word	0x000014a0


	//   ....[9]....
        /*0120*/ 	.word	0x000014d0


	//   ....[10]....
        /*0124*/ 	.word	0x00001510


	//   ....[11]....
        /*0128*/ 	.word	0x000033e0


	//   ....[12]....
        /*012c*/ 	.word	0x000035a0


	//----- nvinfo : EIATTR_VRC_CTA_INIT_COUNT
	.align		4
.L_55:
        /*0130*/ 	.byte	0x02, 0x4a
        /*0132*/ 	.byte	0x80
	.zero		1


	//----- nvinfo : EIATTR_MBARRIER_INSTR_OFFSETS
	.align		4
        /*0134*/ 	.byte	0x04, 0x39
        /*0136*/ 	.short	(.L_57 - .L_56)


	//   ....[0]....
.L_56:
        /*0138*/ 	.word	0x00000330
        /*013c*/ 	.word	0x000000ff
        /*0140*/ 	.word	0x00031400
        /*0144*/ 	.short	0x0100
        /*0146*/ 	.byte	0x05
	.zero		1


	//   ....[1]....
        /*0148*/ 	.word	0x00000340
        /*014c*/ 	.word	0x000000ff
        /*0150*/ 	.word	0x00031428
        /*0154*/ 	.short	0x0100
        /*0156*/ 	.byte	0x05
	.zero		1


	//   ....[2]....
        /*0158*/ 	.word	0x00000350
        /*015c*/ 	.word	0x000000ff
        /*0160*/ 	.word	0x00031450
        /*0164*/ 	.short	0x0100
        /*0166*/ 	.byte	0x05
	.zero		1


	//   ....[3]....
        /*0168*/ 	.word	0x00000360
        /*016c*/ 	.word	0x000000ff
        /*0170*/ 	.word	0x00031408
        /*0174*/ 	.short	0x0100
        /*0176*/ 	.byte	0x05
	.zero		1


	//   ....[4]....
        /*0178*/ 	.word	0x00000370
        /*017c*/ 	.word	0x000000ff
        /*0180*/ 	.word	0x00031430
        /*0184*/ 	.short	0x0100
        /*0186*/ 	.byte	0x05
	.zero		1


	//   ....[5]....
        /*0188*/ 	.word	0x00000380
        /*018c*/ 	.word	0x000000ff
        /*0190*/ 	.word	0x00031458
        /*0194*/ 	.short	0x0100
        /*0196*/ 	.byte	0x05
	.zero		1


	//   ....[6]....
        /*0198*/ 	.word	0x00000390
        /*019c*/ 	.word	0x000000ff
        /*01a0*/ 	.word	0x00031410
        /*01a4*/ 	.short	0x0100
        /*01a6*/ 	.byte	0x05
	.zero		1


	//   ....[7]....
        /*01a8*/ 	.word	0x000003a0
        /*01ac*/ 	.word	0x000000ff
        /*01b0*/ 	.word	0x00031438
        /*01b4*/ 	.short	0x0100
        /*01b6*/ 	.byte	0x05
	.zero		1


	//   ....[8]....
        /*01b8*/ 	.word	0x000003b0
        /*01bc*/ 	.word	0x000000ff
        /*01c0*/ 	.word	0x00031460
        /*01c4*/ 	.short	0x0100
        /*01c6*/ 	.byte	0x05
	.zero		1


	//   ....[9]....
        /*01c8*/ 	.word	0x000003c0
        /*01cc*/ 	.word	0x000000ff
        /*01d0*/ 	.word	0x00031418
        /*01d4*/ 	.short	0x0100
        /*01d6*/ 	.byte	0x05
	.zero		1


	//   ....[10]....
        /*01d8*/ 	.word	0x000003d0
        /*01dc*/ 	.word	0x000000ff
        /*01e0*/ 	.word	0x00031440
        /*01e4*/ 	.short	0x0100
        /*01e6*/ 	.byte	0x05
	.zero		1


	//   ....[11]....
        /*01e8*/ 	.word	0x000003e0
        /*01ec*/ 	.word	0x000000ff
        /*01f0*/ 	.word	0x00031468
        /*01f4*/ 	.short	0x0100
        /*01f6*/ 	.byte	0x05
	.zero		1


	//   ....[12]....
        /*01f8*/ 	.word	0x000003f0
        /*01fc*/ 	.word	0x000000ff
        /*0200*/ 	.word	0x00031420
        /*0204*/ 	.short	0x0100
        /*0206*/ 	.byte	0x05
	.zero		1


	//   ....[13]....
        /*0208*/ 	.word	0x00000400
        /*020c*/ 	.word	0x000000ff
        /*0210*/ 	.word	0x00031448
        /*0214*/ 	.short	0x0100
        /*0216*/ 	.byte	0x05
	.zero		1


	//   ....[14]....
        /*0218*/ 	.word	0x00000410
        /*021c*/ 	.word	0x000000ff
        /*0220*/ 	.word	0x00031470
        /*0224*/ 	.short	0x0100
        /*0226*/ 	.byte	0x05
	.zero		1


	//   ....[15]....
        /*0228*/ 	.word	0x00000420
        /*022c*/ 	.word	0x000000ff
        /*0230*/ 	.word	0x00031478
        /*0234*/ 	.short	0x0100
        /*0236*/ 	.byte	0x05
	.zero		1


	//   ....[16]....
        /*0238*/ 	.word	0x00000430
        /*023c*/ 	.word	0x000000ff
        /*0240*/ 	.word	0x00031488
        /*0244*/ 	.short	0x0100
        /*0246*/ 	.byte	0x05
	.zero		1


	//   ....[17]....
        /*0248*/ 	.word	0x00000440
        /*024c*/ 	.word	0x000000ff
        /*0250*/ 	.word	0x00031480
        /*0254*/ 	.short	0x0100
        /*0256*/ 	.byte	0x05
	.zero		1


	//   ....[18]....
        /*0258*/ 	.word	0x00000450
        /*025c*/ 	.word	0x000000ff
        /*0260*/ 	.word	0x00031490
        /*0264*/ 	.short	0x0100
        /*0266*/ 	.byte	0x05
	.zero		1


	//   ....[19]....
        /*0268*/ 	.word	0x00000a60
        /*026c*/ 	.word	0x00000006
        /*0270*/ 	.word	0x00031400
        /*0274*/ 	.short	0x010a
        /*0276*/ 	.byte	0xff
	.zero		1


	//   ....[20]....
        /*0278*/ 	.word	0x00000ce0
        /*027c*/ 	.word	0x00000004
        /*0280*/ 	.word	0x00000000
        /*0284*/ 	.short	0x0101
        /*0286*/ 	.byte	0xff
	.zero		1


	//   ....[21]....
        /*0288*/ 	.word	0x00000cf0
        /*028c*/ 	.word	0x00000002
        /*0290*/ 	.word	0x00031400
        /*0294*/ 	.short	0x010a
        /*0296*/ 	.byte	0xff
	.zero		1


	//   ....[22]....
        /*0298*/ 	.word	0x00000d90
        /*029c*/ 	.word	0x00000002
        /*02a0*/ 	.word	0x00000000
        /*02a4*/ 	.short	0x0101
        /*02a6*/ 	.byte	0xff
	.zero		1


	//   ....[23]....
        /*02a8*/ 	.word	0x00001080
        /*02ac*/ 	.word	0x00000000
        /*02b0*/ 	.word	0x00031488
        /*02b4*/ 	.short	0x010a
        /*02b6*/ 	.byte	0x08
	.zero		1


	//   ....[24]....
        /*02b8*/ 	.word	0x00001100
        /*02bc*/ 	.word	0x000000ff
        /*02c0*/ 	.word	0x00031450
        /*02c4*/ 	.short	0x010a
        /*02c6*/ 	.byte	0x0a
	.zero		1


	//   ....[25]....
        /*02c8*/ 	.word	0x00001470
        /*02cc*/ 	.word	0x000000ff
        /*02d0*/ 	.word	0x00031450
        /*02d4*/ 	.short	0x010a
        /*02d6*/ 	.byte	0x0d
	.zero		1


	//   ....[26]....
        /*02d8*/ 	.word	0x00001a60
        /*02dc*/ 	.word	0x00000013
        /*02e0*/ 	.word	0x00000028
        /*02e4*/ 	.short	0x010a
        /*02e6*/ 	.byte	0xff
	.zero		1


	//   ....[27]....
        /*02e8*/ 	.word	0x00001ea0
        /*02ec*/ 	.word	0x0000000d
        /*02f0*/ 	.word	0x00000028
        /*02f4*/ 	.short	0x010a
        /*02f6*/ 	.byte	0xff
	.zero		1


	//   ....[28]....
        /*02f8*/ 	.word	0x00002090
        /*02fc*/ 	.word	0x00000003
        /*0300*/ 	.word	0x00000028
        /*0304*/ 	.short	0x010a
        /*0306*/ 	.byte	0xff
	.zero		1


	//   ....[29]....
        /*0308*/ 	.word	0x00002240
        /*030c*/ 	.word	0x00000013
        /*0310*/ 	.word	0x00000028
        /*0314*/ 	.short	0x010a
        /*0316*/ 	.byte	0xff
	.zero		1


	//   ....[30]....
        /*0318*/ 	.word	0x00002830
        /*031c*/ 	.word	0x00000002
        /*0320*/ 	.word	0x00031478
        /*0324*/ 	.short	0x010a
        /*0326*/ 	.byte	0xff
	.zero		1


	//   ....[31]....
        /*0328*/ 	.word	0x00003260
        /*032c*/ 	.word	0x00000002
        /*0330*/ 	.word	0x00000000
        /*0334*/ 	.short	0x0101
        /*0336*/ 	.byte	0xff
	.zero		1


	//   ....[32]....
        /*0338*/ 	.word	0x000035d0
        /*033c*/ 	.word	0x00000006
        /*0340*/ 	.word	0x00031400
        /*0344*/ 	.short	0x010a
        /*0346*/ 	.byte	0xff
	.zero		1


	//   ....[33]....
        /*0348*/ 	.word	0x00003630
        /*034c*/ 	.word	0x00000002
        /*0350*/ 	.word	0x00031400
        /*0354*/ 	.short	0x010a
        /*0356*/ 	.byte	0xff
	.zero		1


	//   ....[34]....
        /*0358*/ 	.word	0x000036b0
        /*035c*/ 	.word	0x00000000
        /*0360*/ 	.word	0x00031488
        /*0364*/ 	.short	0x010a
        /*0366*/ 	.byte	0xff
	.zero		1


	//   ....[35]....
        /*0368*/ 	.word	0x00003720
        /*036c*/ 	.word	0x00000002
        /*0370*/ 	.word	0x00031450
        /*0374*/ 	.short	0x010a
        /*0376*/ 	.byte	0xff
	.zero		1


	//   ....[36]....
        /*0378*/ 	.word	0x00003790
        /*037c*/ 	.word	0x00000002
        /*0380*/ 	.word	0x00031450
        /*0384*/ 	.short	0x010a
        /*0386*/ 	.byte	0xff
	.zero		1


	//   ....[37]....
        /*0388*/ 	.word	0x000037f0
        /*038c*/ 	.word	0x00000013
        /*0390*/ 	.word	0x00000028
        /*0394*/ 	.short	0x010a
        /*0396*/ 	.byte	0xff
	.zero		1


	//   ....[38]....
        /*0398*/ 	.word	0x00003850
        /*039c*/ 	.word	0x0000000d
        /*03a0*/ 	.word	0x00000028
        /*03a4*/ 	.short	0x010a
        /*03a6*/ 	.byte	0xff
	.zero		1


	//   ....[39]....
        /*03a8*/ 	.word	0x000038b0
        /*03ac*/ 	.word	0x00000003
        /*03b0*/ 	.word	0x00000028
        /*03b4*/ 	.short	0x010a
        /*03b6*/ 	.byte	0xff
	.zero		1


	//   ....[40]....
        /*03b8*/ 	.word	0x00003910
        /*03bc*/ 	.word	0x00000013
        /*03c0*/ 	.word	0x00000028
        /*03c4*/ 	.short	0x010a
        /*03c6*/ 	.byte	0xff
	.zero		1


	//   ....[41]....
        /*03c8*/ 	.word	0x00003970
        /*03cc*/ 	.word	0x00000002
        /*03d0*/ 	.word	0x00031478
        /*03d4*/ 	.short	0x010a
        /*03d6*/ 	.byte	0xff
	.zero		1


	//----- nvinfo : EIATTR_NUM_MBARRIERS
	.align		4
.L_57:
        /*03d8*/ 	.byte	0x03, 0x38
        /*03da*/ 	.short	0x0013


	//----- nvinfo : EIATTR_EXIT_INSTR_OFFSETS
	.align		4
        /*03dc*/ 	.byte	0x04, 0x1c
        /*03de*/ 	.short	(.L_59 - .L_58)


	//   ....[0]....
.L_58:
        /*03e0*/ 	.word	0x00000860


	//   ....[1]....
        /*03e4*/ 	.word	0x00000de0


	//   ....[2]....
        /*03e8*/ 	.word	0x00000ee0


	//   ....[3]....
        /*03ec*/ 	.word	0x00001790


	//   ....[4]....
        /*03f0*/ 	.word	0x00001800


	//   ....[5]....
        /*03f4*/ 	.word	0x00002440


	//   ....[6]....
        /*03f8*/ 	.word	0x000024a0


	//   ....[7]....
        /*03fc*/ 	.word	0x000033c0


	//   ....[8]....
        /*0400*/ 	.word	0x000035b0


	//----- nvinfo : EIATTR_MAX_THREADS
	.align		4
.L_59:
        /*0404*/ 	.byte	0x04, 0x05
        /*0406*/ 	.short	(.L_61 - .L_60)
.L_60:
        /*0408*/ 	.word	0x00000100
        /*040c*/ 	.word	0x00000001
        /*0410*/ 	.word	0x00000001


	//----- nvinfo : EIATTR_CRS_STACK_SIZE
	.align		4
.L_61:
        /*0414*/ 	.byte	0x04, 0x1e
        /*0416*/ 	.short	(.L_63 - .L_62)
.L_62:
        /*0418*/ 	.word	0x00000000


	//----- nvinfo : EIATTR_CBANK_PARAM_SIZE
	.align		4
.L_63:
        /*041c*/ 	.byte	0x03, 0x19
        /*041e*/ 	.short	0x02c0


	//----- nvinfo : EIATTR_PARAM_CBANK
	.align		4
        /*0420*/ 	.byte	0x04, 0x0a
        /*0422*/ 	.short	(.L_65 - .L_64)
	.align		4
.L_64:
        /*0424*/ 	.word	index@(.nv.constant0._ZN9deep_gemm24sm100_fp8_gemm_1d1d_implILN4cute4UMMA5MajorE0ELS3_0ELj0ELj4096ELj7168ELj128ELj128ELj128ELj64ELj128ELj128ELj128ELj5ELj128ELj128ELj1ELb0ELj128ELNS_8GemmTypeE1ELb0EN7cutlass10bfloat16_tENS_16EpilogueIdentityEEEvPijjj14CUtensorMap_stS9_S9_S9_S9_)
        /*0428*/ 	.short	0x0380
        /*042a*/ 	.short	0x02c0


	//----- nvinfo : EIATTR_SW_WAR
	.align		4
.L_65:
        /*042c*/ 	.byte	0x04, 0x36
        /*042e*/ 	.short	(.L_67 - .L_66)
.L_66:
        /*0430*/ 	.word	0x00000008
.L_67:


//--------------------- .nv.compat                --------------------------
	.section	.nv.compat,"",@"SHT_CUDA_COMPAT_INFO"
	.align	4
        /*0000*/ 	.byte	0x02, 0x02, 0x02, 0x00, 0x02, 0x05, 0x05, 0x00, 0x02, 0x03, 0x01, 0x00, 0x02, 0x06, 0x01, 0x00


//--------------------- .nv.callgraph             --------------------------
	.section	.nv.callgraph,"",@"SHT_CUDA_CALLGRAPH"
	.align	4
	.sectionentsize	8
	.align		4
        /*0000*/ 	.word	0x00000000
	.align		4
        /*0004*/ 	.word	0xffffffff
	.align		4
        /*0008*/ 	.word	0x00000000
	.align		4
        /*000c*/ 	.word	0xfffffffe
	.align		4
        /*0010*/ 	.word	0x00000000
	.align		4
        /*0014*/ 	.word	0xfffffffd
	.align		4
        /*0018*/ 	.word	0x00000000
	.align		4
        /*001c*/ 	.word	0xfffffffc


//--------------------- .nv.constant4             --------------------------
	.section	.nv.constant4,"a",@progbits
	.align	8
	.align		8
.nv.constant4:
        /*0000*/ 	.dword	_ZN47_INTERNAL_944f2719_9_kernel_cu_4bb2f161_28915344cuda3std3__45__cpo5beginE
	.align		8
        /*0008*/ 	.dword	_ZN47_INTERNAL_944f2719_9_kernel_cu_4bb2f161_28915344cuda3std3__45__cpo3endE
	.align		8
        /*0010*/ 	.dword	_ZN47_INTERNAL_944f2719_9_kernel_cu_4bb2f161_28915344cuda3std3__45__cpo6cbeginE
	.align		8
        /*0018*/ 	.dword	_ZN47_INTERNAL_944f2719_9_kernel_cu_4bb2f161_28915344cuda3std3__45__cpo4cendE
	.align		8
        /*0020*/ 	.dword	_ZN47_INTERNAL_944f2719_9_kernel_cu_4bb2f161_28915344cuda3std3__449_GLOBAL__N__944f2719_9_kernel_cu_4bb2f161_28915346ignoreE
	.align		8
        /*0028*/ 	.dword	_ZN47_INTERNAL_944f2719_9_kernel_cu_4bb2f161_28915344cuda3std3__419piecewise_constructE
	.align		8
        /*0030*/ 	.dword	_ZN47_INTERNAL_944f2719_9_kernel_cu_4bb2f161_28915344cuda3std3__48in_placeE
	.align		8
        /*0038*/ 	.dword	_ZN47_INTERNAL_944f2719_9_kernel_cu_4bb2f161_28915344cuda3std6ranges3__45__cpo4swapE
	.align		8
        /*0040*/ 	.dword	_ZN47_INTERNAL_944f2719_9_kernel_cu_4bb2f161_28915344cuda3std6ranges3__45__cpo9iter_moveE
	.align		8
        /*0048*/ 	.dword	_ZN47_INTERNAL_944f2719_9_kernel_cu_4bb2f161_28915344cute7productE
	.align		8
        /*0050*/ 	.dword	_ZN47_INTERNAL_944f2719_9_kernel_cu_4bb2f161_28915344cute1_E


//--------------------- .text._ZN9deep_gemm24sm100_fp8_gemm_1d1d_implILN4cute4UMMA5MajorE0ELS3_0ELj0ELj4096ELj7168ELj128ELj128ELj128ELj64ELj128ELj128ELj128ELj5ELj128ELj128ELj1ELb0ELj128ELNS_8GemmTypeE1ELb0EN7cutlass10bfloat16_tENS_16EpilogueIdentityEEEvPijjj14CUtensorMap_stS9_S9_S9_S9_ --------------------------
	.section	.text._ZN9deep_gemm24sm100_fp8_gemm_1d1d_implILN4cute4UMMA5MajorE0ELS3_0ELj0ELj4096ELj7168ELj128ELj128ELj128ELj64ELj128ELj128ELj128ELj5ELj128ELj128ELj1ELb0ELj128ELNS_8GemmTypeE1ELb0EN7cutlass10bfloat16_tENS_16EpilogueIdentityEEEvPijjj14CUtensorMap_stS9_S9_S9_S9_,"ax",@progbits
	.align	128
        .global         _ZN9deep_gemm24sm100_fp8_gemm_1d1d_implILN4cute4UMMA5MajorE0ELS3_0ELj0ELj4096ELj7168ELj128ELj128ELj128ELj64ELj128ELj128ELj128ELj5ELj128ELj128ELj1ELb0ELj128ELNS_8GemmTypeE1ELb0EN7cutlass10bfloat16_tENS_16EpilogueIdentityEEEvPijjj14CUtensorMap_stS9_S9_S9_S9_
        .type           _ZN9deep_gemm24sm100_fp8_gemm_1d1d_implILN4cute4UMMA5MajorE0ELS3_0ELj0ELj4096ELj7168ELj128ELj128ELj128ELj64ELj128ELj128ELj128ELj5ELj128ELj128ELj1ELb0ELj128ELNS_8GemmTypeE1ELb0EN7cutlass10bfloat16_tENS_16EpilogueIdentityEEEvPijjj14CUtensorMap_stS9_S9_S9_S9_,@function
        .size           _ZN9deep_gemm24sm100_fp8_gemm_1d1d_implILN4cute4UMMA5MajorE0ELS3_0ELj0ELj4096ELj7168ELj128ELj128ELj128ELj64ELj128ELj128ELj128ELj5ELj128ELj128ELj1ELb0ELj128ELNS_8GemmTypeE1ELb0EN7cutlass10bfloat16_tENS_16EpilogueIdentityEEEvPijjj14CUtensorMap_stS9_S9_S9_S9_,(.L_x_69 - _ZN9deep_gemm24sm100_fp8_gemm_1d1d_implILN4cute4UMMA5MajorE0ELS3_0ELj0ELj4096ELj7168ELj128ELj128ELj128ELj64ELj128ELj128ELj128ELj5ELj128ELj128ELj1ELb0ELj128ELNS_8GemmTypeE1ELb0EN7cutlass10bfloat16_tENS_16EpilogueIdentityEEEvPijjj14CUtensorMap_stS9_S9_S9_S9_)
        .other          _ZN9deep_gemm24sm100_fp8_gemm_1d1d_implILN4cute4UMMA5MajorE0ELS3_0ELj0ELj4096ELj7168ELj128ELj128ELj128ELj64ELj128ELj128ELj128ELj5ELj128ELj128ELj1ELb0ELj128ELNS_8GemmTypeE1ELb0EN7cutlass10bfloat16_tENS_16EpilogueIdentityEEEvPijjj14CUtensorMap_stS9_S9_S9_S9_,@"STO_CUDA_ENTRY STV_DEFAULT"
_ZN9deep_gemm24sm100_fp8_gemm_1d1d_implILN4cute4UMMA5MajorE0ELS3_0ELj0ELj4096ELj7168ELj128ELj128ELj128ELj64ELj128ELj128ELj128ELj5ELj128ELj128ELj1ELb0ELj128ELNS_8GemmTypeE1ELb0EN7cutlass10bfloat16_tENS_16EpilogueIdentityEEEvPijjj14CUtensorMap_stS9_S9_S9_S9_:
.text._ZN9deep_gemm24sm100_fp8_gemm_1d1d_implILN4cute4UMMA5MajorE0ELS3_0ELj0ELj4096ELj7168ELj128ELj128ELj128ELj64ELj128ELj128ELj128ELj5ELj128ELj128ELj1ELb0ELj128ELNS_8GemmTypeE1ELb0EN7cutlass10bfloat16_tENS_16EpilogueIdentityEEEvPijjj14CUtensorMap_stS9_S9_S9_S9_:
[----:B------:R-:W1:Y:S01]  /*0000*/  LDC R1, c[0x0][0x37c] ;  /* 0x0000df00ff017b82 */ /* 0x000e620000000800 */
[----:B------:R-:W2:Y:S02]  /*0010*/  S2R R0, SR_TID.X ;  /* 0x0000000000007919 */ /* 0x000ea40000002100 */
[----:B--2---:R-:W-:-:S05]  /*0020*/  SHF.R.U32.HI R0, RZ, 0x5, R0 ;  /* 0x00000005ff007819 */ /* 0x004fca0000011600 */
[----:B------:R-:W2:Y:S02]  /*0030*/  SHFL.IDX PT, R3, R0, RZ, 0x1f ;  /* 0x00001fff00037589 */ /* 0x000ea400000e0000 */
[----:B--2---:R-:W-:-:S13]  /*0040*/  ISETP.NE.AND P0, PT, R3, 0x2, PT ;  /* 0x000000020300780c */ /* 0x004fda0003f05270 */
[----:B-1----:R-:W-:Y:S05]  /*0050*/  @!P0 BRA `(.L_x_0) ;  /* 0x00000004000c8947 */ /* 0x002fea0003800000 */
[----:B------:R-:W-:-:S13]  /*0060*/  ISETP.NE.AND P0, PT, R3, 0x1, PT ;  /* 0x000000010300780c */ /* 0x000fda0003f05270 */
[----:B------:R-:W-:Y:S05]  /*0070*/  @!P0 BRA `(.L_x_1) ;  /* 0x0000000000608947 */ /* 0x000fea0003800000 */
[----:B------:R-:W-:-:S13]  /*0080*/  ISETP.NE.AND P0, PT, R3, RZ, PT ;  /* 0x000000ff0300720c */ /* 0x000fda0003f05270 */
[----:B------:R-:W-:Y:S05]  /*0090*/  @P0 BRA `(.L_x_2) ;  /* 0x0000000400b40947 */ /* 0x000fea0003800000 */
[----:B------:R-:W-:Y:S01]  /*00a0*/  ELECT P0, URZ, PT ;  /* 0x0000000000ff782f */ /* 0x000fe20003800000 */
[----:B------:R-:W-:-:S12]  /*00b0*/  BSSY.RECONVERGENT B0, `(.L_x_3) ;  /* 0x0000013000007945 */ /* 0x000fd80003800200 */
[----:B------:R-:W-:Y:S05]  /*00c0*/  @!P0 BRA `(.L_x_4) ;  /* 0x0000000000448947 */ /* 0x000fea0003800000 */
[----:B------:R-:W1:Y:S02]  /*00d0*/  LDCU.64 UR4, c[0x0][0x348] ;  /* 0x00006900ff0477ac */ /* 0x000e640008000a00 */
[----:B-1----:R-:W-:Y:S02]  /*00e0*/  UIADD3 UR12, UP4, UPT, UR4, 0x40, URZ ;  /* 0x00000040040c7890 */ /* 0x002fe4000ff9e0ff */
[----:B------:R-:W-:Y:S02]  /*00f0*/  UIADD3 UR10, UP3, UPT, UR4, 0xc0, URZ ;  /* 0x000000c0040a7890 */ /* 0x000fe4000ff7e0ff */
[----:B------:R-:W-:Y:S02]  /*0100*/  UIADD3 UR8, UP2, UPT, UR4, 0x140, URZ ;  /* 0x0000014004087890 */ /* 0x000fe4000ff5e0ff */
[----:B------:R-:W-:Y:S02]  /*0110*/  UIADD3 UR6, UP1, UPT, UR4, 0x1c0, URZ ;  /* 0x000001c004067890 */ /* 0x000fe4000ff3e0ff */
[----:B------:R-:W-:-:S02]  /*0120*/  UIADD3 UR4, UP0, UPT, UR4, 0x240, URZ ;  /* 0x0000024004047890 */ /* 0x000fc4000ff1e0ff */
[----:B------:R-:W-:Y:S02]  /*0130*/  UIADD3.X UR13, UPT, UPT, URZ, UR5, URZ, UP4, !UPT ;  /* 0x00000005ff0d7290 */ /* 0x000fe4000a7fe4ff */
[----:B------:R-:W-:Y:S02]  /*0140*/  UIADD3.X UR11, UPT, UPT, URZ, UR5, URZ, UP3, !UPT ;  /* 0x00000005ff0b7290 */ /* 0x000fe40009ffe4ff */
[----:B------:R-:W-:Y:S02]  /*0150*/  UIADD3.X UR9, UPT, UPT, URZ, UR5, URZ, UP2, !UPT ;  /* 0x00000005ff097290 */ /* 0x000fe400097fe4ff */
[----:B------:R-:W-:Y:S02]  /*0160*/  UIADD3.X UR7, UPT, UPT, URZ, UR5, URZ, UP1, !UPT ;  /* 0x00000005ff077290 */ /* 0x000fe40008ffe4ff */
[----:B------:R-:W-:Y:S01]  /*0170*/  UIADD3.X UR5, UPT, UPT, URZ, UR5, URZ, UP0, !UPT ;  /* 0x00000005ff057290 */ /* 0x000fe200087fe4ff */
[----:B------:R1:W-:Y:S02]  /*0180*/  UTMACCTL.PF [UR12] ;  /* 0x000000000c0079b9 */ /* 0x0003e40008040000 */
[----:B------:R1:W-:Y:S02]  /*0190*/  UTMACCTL.PF [UR10] ;  /* 0x000000000a0079b9 */ /* 0x0003e40008040000 */
[----:B------:R1:W-:Y:S02]  /*01a0*/  UTMACCTL.PF [UR8] ;  /* 0x00000000080079b9 */ /* 0x0003e40008040000 */
[----:B------:R1:W-:Y:S02]  /*01b0*/  UTMACCTL.PF [UR6] ;  /* 0x00000000060079b9 */ /* 0x0003e40008040000 */
[----:B------:R1:W-:Y:S02]  /*01c0*/  UTMACCTL.PF [UR4] ;  /* 0x00000000040079b9 */ /* 0x0003e40008040000 */
[----:B-1----:R-:W-:Y:S01]  /*01d0*/  NOP ;  /* 0x0000000000007918 */ /* 0x002fe20000000000 */
.L_x_4:
[----:B------:R-:W-:Y:S05]  /*01e0*/  BSYNC.RECONVERGENT B0 ;  /* 0x0000000000007941 */ /* 0x000fea0003800200 */
.L_x_3:
[----:B------:R-:W-:Y:S05]  /*01f0*/  BRA `(.L_x_2) ;  /* 0x00000004005c7947 */ /* 0x000fea0003800000 */
.L_x_1:
[----:B------:R-:W-:Y:S01]  /*0200*/  ELECT P0, URZ, PT ;  /* 0x0000000000ff782f */ /* 0x000fe20003800000 */
[----:B------:R-:W-:-:S12]  /*0210*/  BSSY.RECONVERGENT B0, `(.L_x_5) ;  /* 0x0000026000007945 */ /* 0x000fd80003800200 */
[----:B------:R-:W-:Y:S05]  /*0220*/  @!P0 BRA `(.L_x_6) ;  /* 0x0000000000908947 */ /* 0x000fea0003800000 */
[----:B------:R-:W1:Y:S01]  /*0230*/  S2UR UR5, SR_CgaCtaId ;  /* 0x00000000000579c3 */ /* 0x000e620000008800 */
[----:B------:R-:W-:Y:S01]  /*0240*/  UMOV UR7, 0x400 ;  /* 0x0000040000077882 */ /* 0x000fe20000000000 */
[----:B------:R-:W-:Y:S01]  /*0250*/  UMOV UR6, 0x1 ;  /* 0x0000000100067882 */ /* 0x000fe20000000000 */
[----:B------:R-:W-:Y:S02]  /*0260*/  UMOV UR4, 0x20 ;  /* 0x0000002000047882 */ /* 0x000fe40000000000 */
[----:B------:R-:W-:-:S04]  /*0270*/  UIADD3 UR8, UPT, UPT, -UR4, 0x100000, URZ ;  /* 0x0010000004087890 */ /* 0x000fc8000fffe1ff */
[----:B------:R-:W-:Y:S02]  /*0280*/  USHF.L.U32 UR9, UR8, 0xb, URZ ;  /* 0x0000000b08097899 */ /* 0x000fe400080006ff */
[----:B------:R-:W-:Y:S01]  /*0290*/  USHF.L.U32 UR8, UR8, 0x1, URZ ;  /* 0x0000000108087899 */ /* 0x000fe200080006ff */
[----:B------:R-:W-:Y:S02]  /*02a0*/  UMOV UR4, 0x80 ;  /* 0x0000008000047882 */ /* 0x000fe40000000000 */
[----:B------:R-:W-:-:S04]  /*02b0*/  UIADD3 UR10, UPT, UPT, -UR4, 0x100000, URZ ;  /* 0x00100000040a7890 */ /* 0x000fc8000fffe1ff */
[----:B------:R-:W-:Y:S02]  /*02c0*/  USHF.L.U32 UR11, UR10, 0xb, URZ ;  /* 0x0000000b0a0b7899 */ /* 0x000fe400080006ff */
[----:B------:R-:W-:Y:S02]  /*02d0*/  USHF.L.U32 UR10, UR10, 0x1, URZ ;  /* 0x000000010a0a7899 */ /* 0x000fe400080006ff */
[----:B-1----:R-:W-:Y:S02]  /*02e0*/  ULEA UR5, UR5, UR7, 0x18 ;  /* 0x0000000705057291 */ /* 0x002fe4000f8ec0ff */
[----:B------:R-:W-:-:S04]  /*02f0*/  UIADD3 UR6, UPT, UPT, -UR6, 0x100000, URZ ;  /* 0x0010000006067890 */ /* 0x000fc8000fffe1ff */
[----:B------:R-:W-:Y:S02]  /*0300*/  USHF.L.U32 UR7, UR6, 0xb, URZ ;  /* 0x0000000b06077899 */ /* 0x000fe400080006ff */
[----:B------:R-:W-:Y:S01]  /*0310*/  USHF.L.U32 UR6, UR6, 0x1, URZ ;  /* 0x0000000106067899 */ /* 0x000fe200080006ff */
[----:B------:R-:W1:Y:S11]  /*0320*/  FENCE.VIEW.ASYNC.S ;  /* 0x00000000000073c6 */ /* 0x000e760000000000 */
[----:B-1----:R1:W2:Y:S01]  /*0330*/  SYNCS.EXCH.64 URZ, [UR5+0x31400], UR6 ;  /* 0x0314000605ff75b2 */ /* 0x0022a20008000100 */
[----:B------:R1:W3:Y:S01]  /*0340*/  SYNCS.EXCH.64 URZ, [UR5+0x31428], UR6 ;  /* 0x0314280605ff75b2 */ /* 0x0002e20008000100 */
[----:B------:R1:W4:Y:S01]  /*0350*/  SYNCS.EXCH.64 URZ, [UR5+0x31450], UR8 ;  /* 0x0314500805ff75b2 */ /* 0x0003220008000100 */
[----:B------:R1:W1:Y:S01]  /*0360*/  SYNCS.EXCH.64 URZ, [UR5+0x31408], UR6 ;  /* 0x0314080605ff75b2 */ /* 0x0002620008000100 */
        /* <DEDUP_REMOVED lines=15> */
[----:B------:R-:W-:Y:S01]  /*0460*/  NOP ;  /* 0x0000000000007918 */ /* 0x000fe20000000000 */
.L_x_6:
[----:B-1----:R-:W-:Y:S05]  /*0470*/  BSYNC.RECONVERGENT B0 ;  /* 0x0000000000007941 */ /* 0x002fea0003800200 */
.L_x_5:
[----:B------:R-:W-:Y:S05]  /*0480*/  BRA `(.L_x_2) ;  /* 0x0000000000b87947 */ /* 0x000fea0003800000 */
.L_x_0:
[----:B------:R-:W1:Y:S01]  /*0490*/  S2UR UR6, SR_CgaCtaId ;  /* 0x00000000000679c3 */ /* 0x000e620000008800 */
[----:B------:R-:W-:Y:S01]  /*04a0*/  NOP ;  /* 0x0000000000007918 */ /* 0x000fe20000000000 */
[----:B------:R-:W-:Y:S01]  /*04b0*/  UMOV UR4, 0x40 ;  /* 0x0000004000047882 */ /* 0x000fe20000000000 */
[----:B------:R-:W-:Y:S01]  /*04c0*/  UMOV UR5, 0x400 ;  /* 0x0000040000057882 */ /* 0x000fe20000000000 */
[----:B-1----:R-:W-:Y:S02]  /*04d0*/  ULEA UR4, UR6, UR4, 0x18 ;  /* 0x0000000406047291 */ /* 0x002fe4000f8ec0ff */
[----:B------:R-:W-:-:S07]  /*04e0*/  ULEA UR5, UR6, UR5, 0x18 ;  /* 0x0000000506057291 */ /* 0x000fce000f8ec0ff */
[----:B------:R-:W1:Y:S02]  /*04f0*/  LDS.U8 R0, [UR4] ;  /* 0x00000004ff007984 */ /* 0x000e640008000000 */
[----:B-1----:R-:W-:-:S13]  /*0500*/  ISETP.NE.AND P0, PT, R0, RZ, PT ;  /* 0x000000ff0000720c */ /* 0x002fda0003f05270 */
[----:B------:R-:W-:Y:S05]  /*0510*/  @P0 BRA `(.L_x_7) ;  /* 0x00000000007c0947 */ /* 0x000fea0003800000 */
[----:B------:R-:W-:-:S13]  /*0520*/  ELECT P0, URZ, PT ;  /* 0x0000000000ff782f */ /* 0x000fda0003800000 */
[----:B------:R-:W-:Y:S05]  /*0530*/  @!P0 BRA `(.L_x_8) ;  /* 0x0000000000848947 */ /* 0x000fea0003800000 */
[----:B------:R-:W-:Y:S01]  /*0540*/  UMOV UR4, 0x10 ;  /* 0x0000001000047882 */ /* 0x000fe20000000000 */
[----:B------:R-:W-:-:S04]  /*0550*/  IMAD.MOV.U32 R2, RZ, RZ, 0xffff ;  /* 0x0000ffffff027424 */ /* 0x000fc800078e00ff */
[----:B------:R-:W-:Y:S04]  /*0560*/  DEPBAR.LE SB1, 0x36 ;  /* 0x00009d800000791a */ /* 0x000fe80000000000 */
[----:B------:R-:W1:Y:S02]  /*0570*/  UTCATOMSWS.FIND_AND_SET.ALIGN UP0, UR4, UR4 ;  /* 0x00000004000475e3 */ /* 0x000e640008000800 */
[----:B-1----:R-:W-:Y:S01]  /*0580*/  PLOP3.LUT P0, PT, PT, PT, UP0, 0x80, 0x8 ;  /* 0x000000000008781c */ /* 0x002fe20003f0f008 */
[----:B------:R-:W-:-:S03]  /*0590*/  IMAD.U32 R7, RZ, RZ, UR4 ;  /* 0x00000004ff077e24 */ /* 0x000fc6000f8e00ff */
[----:B------:R-:W-:-:S04]  /*05a0*/  SEL R0, RZ, 0xffffffff, !P0 ;  /* 0xffffffffff007807 */ /* 0x000fc80004000000 */
[----:B------:R-:W-:Y:S01]  /*05b0*/  ISETP.NE.AND P0, PT, R0, RZ, PT ;  /* 0x000000ff0000720c */ /* 0x000fe20003f05270 */
[----:B------:R-:W-:-:S12]  /*05c0*/  IMAD.MOV.U32 R0, RZ, RZ, 0x1 ;  /* 0x00000001ff007424 */ /* 0x000fd800078e00ff */
[----:B------:R-:W-:Y:S05]  /*05d0*/  @P0 BRA `(.L_x_9) ;  /* 0x0000000000240947 */ /* 0x000fea0003800000 */
.L_x_10:
[----:B------:R-:W-:Y:S05]  /*05e0*/  NANOSLEEP 0x64 ;  /* 0x000000640000795d */ /* 0x000fea0003800000 */
[----:B------:R-:W-:-:S05]  /*05f0*/  UMOV UR4, 0x10 ;  /* 0x0000001000047882 */ /* 0x000fca0000000000 */
[----:B------:R-:W-:Y:S04]  /*0600*/  DEPBAR.LE SB1, 0x36 ;  /* 0x00009d800000791a */ /* 0x000fe80000000000 */
[----:B------:R-:W1:Y:S02]  /*0610*/  UTCATOMSWS.FIND_AND_SET.ALIGN UP0, UR4, UR4 ;  /* 0x00000004000475e3 */ /* 0x000e640008000800 */
[----:B-1----:R-:W-:Y:S01]  /*0620*/  PLOP3.LUT P0, PT, PT, PT, UP0, 0x80, 0x8 ;  /* 0x000000000008781c */ /* 0x002fe20003f0f008 */
[----:B------:R-:W-:-:S03]  /*0630*/  IMAD.U32 R7, RZ, RZ, UR4 ;  /* 0x00000004ff077e24 */ /* 0x000fc6000f8e00ff */
[----:B------:R-:W-:-:S04]  /*0640*/  SEL R4, RZ, 0xffffffff, !P0 ;  /* 0xffffffffff047807 */ /* 0x000fc80004000000 */
[----:B------:R-:W-:-:S13]  /*0650*/  ISETP.NE.AND P0, PT, R4, RZ, PT ;  /* 0x000000ff0400720c */ /* 0x000fda0003f05270 */
[----:B------:R-:W-:Y:S05]  /*0660*/  @!P0 BRA `(.L_x_10) ;  /* 0xfffffffc00dc8947 */ /* 0x000fea000383ffff */
.L_x_9:
[C---:B------:R-:W-:Y:S01]  /*0670*/  VIADD R5, R7.reuse, 0x10 ;  /* 0x0000001007057836 */ /* 0x040fe20000000000 */
[----:B------:R-:W-:Y:S01]  /*0680*/  UMOV UR4, 0x50 ;  /* 0x0000005000047882 */ /* 0x000fe20000000000 */
[----:B------:R-:W-:Y:S01]  /*0690*/  SHF.L.U32 R2, R2, R7, RZ ;  /* 0x0000000702027219 */ /* 0x000fe200000006ff */
[----:B------:R-:W-:Y:S01]  /*06a0*/  ULEA UR4, UR6, UR4, 0x18 ;  /* 0x0000000406047291 */ /* 0x000fe2000f8ec0ff */
[----:B------:R-:W-:Y:S01]  /*06b0*/  IMAD.SHL.U32 R7, R7, 0x20, RZ ;  /* 0x0000002007077824 */ /* 0x000fe200078e00ff */
[----:B------:R-:W-:-:S04]  /*06c0*/  SHF.L.U32 R5, R0, R5, RZ ;  /* 0x0000000500057219 */ /* 0x000fc800000006ff */
[----:B------:R-:W-:-:S05]  /*06d0*/  LOP3.LUT R2, R5, R2, RZ, 0xfc, !PT ;  /* 0x0000000205027212 */ /* 0x000fca00078efcff */
[----:B------:R1:W-:Y:S04]  /*06e0*/  ATOMS.OR RZ, [UR4], R2 ;  /* 0x00000002ffff798c */ /* 0x0003e8000b000004 */
[----:B------:R1:W-:Y:S01]  /*06f0*/  STS [UR5+0x31498], R7 ;  /* 0x03149807ff007988 */ /* 0x0003e20008000805 */
[----:B------:R-:W-:Y:S05]  /*0700*/  BRA `(.L_x_8) ;  /* 0x0000000000107947 */ /* 0x000fea0003800000 */
.L_x_7:
[----:B------:R-:W-:Y:S02]  /*0710*/  MOV R0, 0xffffffff ;  /* 0xffffffff00007802 */ /* 0x000fe40000000f00 */
[----:B------:R-:W-:-:S03]  /*0720*/  MOV R4, 0x750 ;  /* 0x0000075000047802 */ /* 0x000fc60000000f00 */
[----:B------:R1:W-:Y:S04]  /*0730*/  STS [UR5+0x31498], R0 ;  /* 0x03149800ff007988 */ /* 0x0003e80008000805 */
[----:B-1----:R-:W-:Y:S05]  /*0740*/  CALL.REL.NOINC `($__internal_1_$__cuda_sm10x_tcgen05_guardrail_trap_phase_invalid_during_alloc) ;  /* 0x0000003000a87944 */ /* 0x002fea0003c00000 */
.L_x_8:
[----:B------:R-:W-:Y:S05]  /*0750*/  WARPSYNC.ALL ;  /* 0x0000000000007948 */ /* 0x000fea0003800000 */
[----:B------:R-:W-:Y:S01]  /*0760*/  NOP ;  /* 0x0000000000007918 */ /* 0x000fe20000000000 */
.L_x_2:
[----:B------:R-:W5:Y:S01]  /*0770*/  LDC R0, c[0x0][0x388] ;  /* 0x0000e200ff007b82 */ /* 0x000f620000000800 */
[----:B-1----:R-:W1:Y:S07]  /*0780*/  S2R R2, SR_LANEID ;  /* 0x0000000000027919 */ /* 0x002e6e0000000000 */
[----:B--234-:R-:W-:Y:S01]  /*0790*/  BAR.SYNC.DEFER_BLOCKING 0x0 ;  /* 0x0000000000007b1d */ /* 0x01cfe20000010000 */
[----:B------:R-:W-:Y:S01]  /*07a0*/  ISETP.NE.AND P0, PT, R3, RZ, PT ;  /* 0x000000ff0300720c */ /* 0x000fe20003f05270 */
[----:B-----5:R-:W-:-:S05]  /*07b0*/  VIADD R0, R0, 0x7f ;  /* 0x0000007f00007836 */ /* 0x020fca0000000000 */
[----:B------:R-:W-:-:S05]  /*07c0*/  SHF.R.U32.HI R20, RZ, 0x7, R0 ;  /* 0x00000007ff147819 */ /* 0x000fca0000011600 */
[----:B------:R-:W-:Y:S02]  /*07d0*/  IMAD.SHL.U32 R22, R20, 0x20, RZ ;  /* 0x0000002014167824 */ /* 0x000fe400078e00ff */
[----:B-1----:R-:W-:Y:S05]  /*07e0*/  @!P0 BRA `(.L_x_11) ;  /* 0x0000000c00f48947 */ /* 0x002fea0003800000 */
[----:B------:R-:W-:Y:S01]  /*07f0*/  ISETP.NE.AND P0, PT, R3, 0x1, PT ;  /* 0x000000010300780c */ /* 0x000fe20003f05270 */
[----:B------:R-:W1:-:S12]  /*0800*/  S2UR UR5, SR_CgaCtaId ;  /* 0x00000000000579c3 */ /* 0x000e580000008800 */
[----:B------:R-:W-:Y:S05]  /*0810*/  @!P0 BRA `(.L_x_12) ;  /* 0x00000004007c8947 */ /* 0x000fea0003800000 */
[----:B------:R-:W-:-:S13]  /*0820*/  ISETP.NE.AND P0, PT, R3, 0x2, PT ;  /* 0x000000020300780c */ /* 0x000fda0003f05270 */
[----:B------:R-:W-:Y:S05]  /*0830*/  @P0 BRA `(.L_x_13) ;  /* 0x0000001c00100947 */ /* 0x000fea0003800000 */
[----:B------:R-:W2:Y:S02]  /*0840*/  S2UR UR4, SR_CTAID.X ;  /* 0x00000000000479c3 */ /* 0x000ea40000002500 */
[----:B--2---:R-:W-:-:S13]  /*0850*/  ISETP.LE.U32.AND P0, PT, R22, UR4, PT ;  /* 0x0000000416007c0c */ /* 0x004fda000bf03070 */
[----:B-1----:R-:W-:Y:S05]  /*0860*/  @P0 EXIT ;  /* 0x000000000000094d */ /* 0x002fea0003800000 */
[--C-:B------:R-:W-:Y:S01]  /*0870*/  SHF.R.U32.HI R3, RZ, 0x3, R2.reuse ;  /* 0x00000003ff037819 */ /* 0x100fe20000011602 */
[----:B------:R-:W-:Y:S01]  /*0880*/  ULOP3.LUT UR4, URZ, UR4, URZ, 0x33, !UPT ;  /* 0x00000004ff047292 */ /* 0x000fe2000f8e33ff */
[----:B------:R-:W-:Y:S01]  /*0890*/  IMAD.MOV.U32 R9, RZ, RZ, RZ ;  /* 0x000000ffff097224 */ /* 0x000fe200078e00ff */
[----:B------:R-:W-:Y:S01]  /*08a0*/  UMOV UR5, URZ ;  /* 0x000000ff00057c82 */ /* 0x000fe20008000000 */
[C---:B------:R-:W-:Y:S01]  /*08b0*/  LOP3.LUT R21, R3.reuse, 0x1, RZ, 0x3c, !PT ;  /* 0x0000000103157812 */ /* 0x040fe200078e3cff */
[C---:B------:R-:W-:Y:S01]  /*08c0*/  IMAD.SHL.U32 R23, R3.reuse, 0x20, RZ ;  /* 0x0000002003177824 */ /* 0x040fe200078e00ff */
[C---:B------:R-:W-:Y:S01]  /*08d0*/  LOP3.LUT R5, R3.reuse, 0x2, RZ, 0x3c, !PT ;  /* 0x0000000203057812 */ /* 0x040fe200078e3cff */
[----:B------:R-:W-:Y:S01]  /*08e0*/  VIADD R27, R22, UR4 ;  /* 0x00000004161b7c36 */ /* 0x000fe20008000000 */
[----:B------:R-:W-:Y:S01]  /*08f0*/  LOP3.LUT R19, R3, 0x3, RZ, 0x3c, !PT ;  /* 0x0000000303137812 */ /* 0x000fe200078e3cff */
[C---:B------:R-:W-:Y:S01]  /*0900*/  IMAD R22, R2.reuse, 0x4, R3 ;  /* 0x0000000402167824 */ /* 0x040fe200078e0203 */
[C---:B------:R-:W-:Y:S01]  /*0910*/  LOP3.LUT R25, R23.reuse, 0x20, RZ, 0x3c, !PT ;  /* 0x0000002017197812 */ /* 0x040fe200078e3cff */
[C-C-:B------:R-:W-:Y:S01]  /*0920*/  IMAD.IADD R26, R23.reuse, 0x1, R2.reuse ;  /* 0x00000001171a7824 */ /* 0x140fe200078e0202 */
[C---:B------:R-:W-:Y:S01]  /*0930*/  LOP3.LUT R3, R23.reuse, 0x40, RZ, 0x3c, !PT ;  /* 0x0000004017037812 */ /* 0x040fe200078e3cff */
[C---:B------:R-:W-:Y:S01]  /*0940*/  IMAD R20, R2.reuse, 0x4, R5 ;  /* 0x0000000402147824 */ /* 0x040fe200078e0205 */
[----:B------:R-:W-:Y:S01]  /*0950*/  LOP3.LUT R23, R23, 0x60, RZ, 0x3c, !PT ;  /* 0x0000006017177812 */ /* 0x000fe200078e3cff */
[C---:B------:R-:W-:Y:S01]  /*0960*/  IMAD R19, R2.reuse, 0x4, R19 ;  /* 0x0000000402137824 */ /* 0x040fe200078e0213 */
[----:B------:R-:W-:Y:S01]  /*0970*/  LEA R21, R2, R21, 0x2 ;  /* 0x0000001502157211 */ /* 0x000fe200078e10ff */
[--C-:B------:R-:W-:Y:S01]  /*0980*/  IMAD.IADD R24, R3, 0x1, R2.reuse ;  /* 0x0000000103187824 */ /* 0x100fe200078e0202 */
[----:B------:R-:W-:Y:S01]  /*0990*/  IADD3 R25, PT, PT, R25, R2, RZ ;  /* 0x0000000219197210 */ /* 0x000fe20007ffe0ff */
[----:B------:R-:W-:-:S02]  /*09a0*/  IMAD.IADD R23, R23, 0x1, R2 ;  /* 0x0000000117177824 */ /* 0x000fc400078e0202 */
[----:B------:R-:W-:Y:S01]  /*09b0*/  HFMA2 R2, -RZ, RZ, 0, 0 ;  /* 0x00000000ff027431 */ /* 0x000fe200000001ff */
[----:B------:R-:W-:-:S07]  /*09c0*/  SHF.R.U32.HI R27, RZ, 0x7, R27 ;  /* 0x00000007ff1b7819 */ /* 0x000fce000001161b */
.L_x_18:
[----:B------:R-:W1:Y:S01]  /*09d0*/  S2R R0, SR_CgaCtaId ;  /* 0x0000000000007919 */ /* 0x000e620000008800 */
[----:B------:R-:W-:Y:S01]  /*09e0*/  MOV R3, 0x400 ;  /* 0x0000040000037802 */ /* 0x000fe20000000f00 */
[----:B------:R-:W-:-:S03]  /*09f0*/  UMOV UR4, URZ ;  /* 0x000000ff00047c82 */ /* 0x000fc60008000000 */
[----:B-1----:R-:W-:-:S07]  /*0a00*/  LEA R0, R0, R3, 0x18 ;  /* 0x0000000300007211 */ /* 0x002fce00078ec0ff */
.L_x_17:
[C---:B------:R-:W-:Y:S01]  /*0a10*/  IMAD R6, R9.reuse, 0x8, R0 ;  /* 0x0000000809067824 */ /* 0x040fe200078e0200 */
[C---:B------:R-:W-:Y:S01]  /*0a20*/  ISETP.NE.AND P0, PT, R9.reuse, 0x4, PT ;  /* 0x000000040900780c */ /* 0x040fe20003f05270 */
[----:B------:R-:W-:Y:S01]  /*0a30*/  IMAD.U32 R11, R2, -0x80000000, RZ ;  /* 0x80000000020b7824 */ /* 0x000fe200078e00ff */
[----:B------:R-:W-:Y:S01]  /*0a40*/  ULOP3.LUT UP0, URZ, UR4, 0x2, URZ, 0xc0, !UPT ;  /* 0x0000000204ff7892 */ /* 0x000fe2000f80c0ff */
[----:B------:R-:W-:Y:S02]  /*0a50*/  VIADD R5, R9, 0x1 ;  /* 0x0000000109057836 */ /* 0x000fe40000000000 */
[----:B------:R-:W1:Y:S01]  /*0a60*/  SYNCS.PHASECHK.TRANS64.TRYWAIT P1, [R6+URZ+0x31400], R11 ;  /* 0x0314000b060075a7 */ /* 0x000e6200080211ff */
[----:B------:R-:W-:Y:S02]  /*0a70*/  VIADD R4, R6, 0x31450 ;  /* 0x0003145006047836 */ /* 0x000fe40000000000 */
[----:B------:R-:W-:-:S03]  /*0a80*/  SEL R5, R5, RZ, P0 ;  /* 0x000000ff05057207 */ /* 0x000fc60000000000 */
[----:B------:R-:W-:Y:S02]  /*0a90*/  PRMT R4, RZ, 0x654, R4 ;  /* 0x00000654ff047816 */ /* 0x000fe40000000004 */
[----:B------:R-:W-:-:S04]  /*0aa0*/  ISETP.NE.AND P0, PT, R5, RZ, PT ;  /* 0x000000ff0500720c */ /* 0x000fc80003f05270 */
[----:B------:R-:W-:-:S04]  /*0ab0*/  SEL R3, RZ, 0x1, P0 ;  /* 0x00000001ff037807 */ /* 0x000fc80000000000 */
[----:B------:R-:W-:Y:S01]  /*0ac0*/  LOP3.LUT R3, R2, R3, RZ, 0x3c, !PT ;  /* 0x0000000302037212 */ /* 0x000fe200078e3cff */
[----:B------:R-:W-:-:S04]  /*0ad0*/  IMAD R2, R5, 0x8, R0 ;  /* 0x0000000805027824 */ /* 0x000fc800078e0200 */
[----:B------:R-:W-:Y:S01]  /*0ae0*/  IMAD.U32 R7, R3, -0x80000000, RZ ;  /* 0x8000000003077824 */ /* 0x000fe200078e00ff */
[----:B-1----:R-:W-:Y:S06]  /*0af0*/  @!P1 BRA `(.L_x_14) ;  /* 0x0000002800b09947 */ /* 0x002fec0003800000 */
.L_x_46:
[----:B------:R-:W-:Y:S05]  /*0b00*/  BRA.U UP0, `(.L_x_15) ;  /* 0x0000000100747547 */ /* 0x000fea000b800000 */
[----:B-1----:R-:W-:-:S04]  /*0b10*/  LEA R6, R9, R0, 0x9 ;  /* 0x0000000009067211 */ /* 0x002fc800078e48ff */
[-C--:B------:R-:W-:Y:S01]  /*0b20*/  LEA R18, R26, R6.reuse, 0x2 ;  /* 0x000000061a127211 */ /* 0x080fe200078e10ff */
[--C-:B------:R-:W-:Y:S01]  /*0b30*/  IMAD R15, R25, 0x4, R6.reuse ;  /* 0x00000004190f7824 */ /* 0x100fe200078e0206 */
[-C--:B------:R-:W-:Y:S01]  /*0b40*/  LEA R14, R24, R6.reuse, 0x2 ;  /* 0x00000006180e7211 */ /* 0x080fe200078e10ff */
[--C-:B------:R-:W-:Y:S01]  /*0b50*/  IMAD R12, R23, 0x4, R6.reuse ;  /* 0x00000004170c7824 */ /* 0x100fe200078e0206 */
[-C--:B------:R-:W-:Y:S01]  /*0b60*/  LEA R10, R22, R6.reuse, 0x2 ;  /* 0x00000006160a7211 */ /* 0x080fe200078e10ff */
[----:B------:R-:W1:Y:S01]  /*0b70*/  LDS R17, [R18+0x30000] ;  /* 0x0300000012117984 */ /* 0x000e620000000800 */
[--C-:B------:R-:W-:Y:S01]  /*0b80*/  IMAD R9, R21, 0x4, R6.reuse ;  /* 0x0000000415097824 */ /* 0x100fe200078e0206 */
[----:B------:R-:W-:Y:S01]  /*0b90*/  LEA R8, R20, R6, 0x2 ;  /* 0x0000000614087211 */ /* 0x000fe200078e10ff */
[----:B------:R-:W-:Y:S01]  /*0ba0*/  IMAD R6, R19, 0x4, R6 ;  /* 0x0000000413067824 */ /* 0x000fe200078e0206 */
[----:B------:R-:W2:Y:S04]  /*0bb0*/  LDS R16, [R15+0x30000] ;  /* 0x030000000f107984 */ /* 0x000ea80000000800 */
[----:B------:R-:W3:Y:S04]  /*0bc0*/  LDS R13, [R14+0x30000] ;  /* 0x030000000e0d7984 */ /* 0x000ee80000000800 */
[----:B------:R-:W4:Y:S01]  /*0bd0*/  LDS R11, [R12+0x30000] ;  /* 0x030000000c0b7984 */ /* 0x000f220000000800 */
[----:B------:R-:W-:-:S03]  /*0be0*/  NOP ;  /* 0x0000000000007918 */ /* 0x000fc60000000000 */
[----:B-1----:R-:W-:Y:S04]  /*0bf0*/  STS [R10+0x30000], R17 ;  /* 0x030000110a007388 */ /* 0x002fe80000000800 */
[----:B--2---:R-:W-:Y:S04]  /*0c00*/  STS [R9+0x30000], R16 ;  /* 0x0300001009007388 */ /* 0x004fe80000000800 */
[----:B---3--:R-:W-:Y:S04]  /*0c10*/  STS [R8+0x30000], R13 ;  /* 0x0300000d08007388 */ /* 0x008fe80000000800 */
[----:B----4-:R-:W-:Y:S04]  /*0c20*/  STS [R6+0x30000], R11 ;  /* 0x0300000b06007388 */ /* 0x010fe80000000800 */
[----:B------:R-:W1:Y:S04]  /*0c30*/  LDS R29, [R18+0x30a00] ;  /* 0x030a0000121d7984 */ /* 0x000e680000000800 */
[----:B------:R-:W2:Y:S04]  /*0c40*/  LDS R28, [R15+0x30a00] ;  /* 0x030a00000f1c7984 */ /* 0x000ea80000000800 */
[----:B------:R-:W3:Y:S04]  /*0c50*/  LDS R31, [R14+0x30a00] ;  /* 0x030a00000e1f7984 */ /* 0x000ee80000000800 */
[----:B------:R-:W4:Y:S01]  /*0c60*/  LDS R33, [R12+0x30a00] ;  /* 0x030a00000c217984 */ /* 0x000f220000000800 */
[----:B------:R-:W-:-:S03]  /*0c70*/  NOP ;  /* 0x0000000000007918 */ /* 0x000fc60000000000 */
[----:B-1----:R1:W-:Y:S04]  /*0c80*/  STS [R10+0x30a00], R29 ;  /* 0x030a001d0a007388 */ /* 0x0023e80000000800 */
[----:B--2---:R1:W-:Y:S04]  /*0c90*/  STS [R9+0x30a00], R28 ;  /* 0x030a001c09007388 */ /* 0x0043e80000000800 */
[----:B---3--:R1:W-:Y:S04]  /*0ca0*/  STS [R8+0x30a00], R31 ;  /* 0x030a001f08007388 */ /* 0x0083e80000000800 */
[----:B----4-:R1:W-:Y:S01]  /*0cb0*/  STS [R6+0x30a00], R33 ;  /* 0x030a002106007388 */ /* 0x0103e20000000800 */
[----:B------:R2:W-:Y:S06]  /*0cc0*/  MEMBAR.ALL.CTA ;  /* 0x0000000000007992 */ /* 0x0005ec0000008000 */
[----:B--2---:R-:W2:Y:S02]  /*0cd0*/  FENCE.VIEW.ASYNC.S ;  /* 0x00000000000073c6 */ /* 0x004ea40000000000 */
.L_x_15:
[----:B--2---:R2:W-:Y:S01]  /*0ce0*/  SYNCS.ARRIVE.TRANS64.RED.A1T0 RZ, [R4+URZ], RZ ;  /* 0x000000ff04ff79a7 */ /* 0x0045e200081004ff */
[----:B------:R-:W3:Y:S02]  /*0cf0*/  SYNCS.PHASECHK.TRANS64.TRYWAIT P0, [R2+URZ+0x31400], R7 ;  /* 0x03140007020075a7 */ /* 0x000ee400080011ff */
[----:B--23--:R-:W-:Y:S05]  /*0d00*/  @!P0 BRA `(.L_x_16) ;  /* 0x0000002800448947 */ /* 0x00cfea0003800000 */
.L_x_48:
[C---:B------:R-:W-:Y:S01]  /*0d10*/  ISETP.NE.AND P0, PT, R5.reuse, 0x4, PT ;  /* 0x000000040500780c */ /* 0x040fe20003f05270 */
[----:B------:R-:W-:Y:S01]  /*0d20*/  VIADD R5, R5, 0x1 ;  /* 0x0000000105057836 */ /* 0x000fe20000000000 */
[----:B------:R-:W-:Y:S01]  /*0d30*/  UIADD3 UR4, UPT, UPT, UR4, 0x2, URZ ;  /* 0x0000000204047890 */ /* 0x000fe2000fffe0ff */
[----:B-1----:R-:W-:-:S03]  /*0d40*/  VIADD R2, R2, 0x31450 ;  /* 0x0003145002027836 */ /* 0x002fc60000000000 */
[----:B------:R-:W-:Y:S01]  /*0d50*/  SEL R9, R5, RZ, P0 ;  /* 0x000000ff05097207 */ /* 0x000fe20000000000 */
[----:B------:R-:W-:Y:S01]  /*0d60*/  UISETP.NE.AND UP0, UPT, UR4, 0x38, UPT ;  /* 0x000000380400788c */ /* 0x000fe2000bf05270 */
[----:B------:R-:W-:Y:S02]  /*0d70*/  PRMT R2, RZ, 0x654, R2 ;  /* 0x00000654ff027816 */ /* 0x000fe40000000002 */
[----:B------:R-:W-:Y:S02]  /*0d80*/  ISETP.NE.AND P0, PT, R9, RZ, PT ;  /* 0x000000ff0900720c */ /* 0x000fe40003f05270 */
[----:B------:R1:W-:Y:S02]  /*0d90*/  SYNCS.ARRIVE.TRANS64.RED.A1T0 RZ, [R2+URZ], RZ ;  /* 0x000000ff02ff79a7 */ /* 0x0003e400081004ff */
[----:B-1----:R-:W-:-:S04]  /*0da0*/  SEL R2, RZ, 0x1, P0 ;  /* 0x00000001ff027807 */ /* 0x002fc80000000000 */
[----:B------:R-:W-:Y:S01]  /*0db0*/  LOP3.LUT R2, R3, R2, RZ, 0x3c, !PT ;  /* 0x0000000203027212 */ /* 0x000fe200078e3cff */
[----:B------:R-:W-:Y:S06]  /*0dc0*/  BRA.U UP0, `(.L_x_17) ;  /* 0xfffffffd00107547 */ /* 0x000fec000b83ffff */
[----:B------:R-:W-:-:S13]  /*0dd0*/  ISETP.NE.AND P0, PT, R27, UR5, PT ;  /* 0x000000051b007c0c */ /* 0x000fda000bf05270 */
[----:B------:R-:W-:Y:S05]  /*0de0*/  @!P0 EXIT ;  /* 0x000000000000894d */ /* 0x000fea0003800000 */
[----:B------:R-:W-:Y:S01]  /*0df0*/  UIADD3 UR5, UPT, UPT, UR5, 0x1, URZ ;  /* 0x0000000105057890 */ /* 0x000fe2000fffe0ff */
[----:B------:R-:W-:Y:S05]  /*0e00*/  BRA `(.L_x_18) ;  /* 0xfffffff800f07947 */ /* 0x000fea000383ffff */
.L_x_12:
[----:B-1----:R-:W-:-:S09]  /*0e10*/  UISETP.NE.AND UP0, UPT, UR5, URZ, UPT ;  /* 0x000000ff0500728c */ /* 0x002fd2000bf05270 */
[----:B------:R-:W-:Y:S05]  /*0e20*/  BRA.U UP0, `(.L_x_13) ;  /* 0x0000001500947547 */ /* 0x000fea000b800000 */
[----:B------:R-:W1:Y:S01]  /*0e30*/  S2UR UR4, SR_CTAID.X ;  /* 0x00000000000479c3 */ /* 0x000e620000002500 */
[----:B------:R-:W-:Y:S01]  /*0e40*/  UMOV UR8, 0x400 ;  /* 0x0000040000087882 */ /* 0x000fe20000000000 */
[----:B------:R-:W-:Y:S01]  /*0e50*/  ISETP.GE.U32.AND P1, PT, R2, 0x5, PT ;  /* 0x000000050200780c */ /* 0x000fe20003f26070 */
[----:B------:R-:W-:-:S04]  /*0e60*/  ULEA UR8, UR5, UR8, 0x18 ;  /* 0x0000000805087291 */ /* 0x000fc8000f8ec0ff */
[----:B------:R-:W-:Y:S02]  /*0e70*/  UIADD3 UR6, UPT, UPT, UR8, 0x8000, URZ ;  /* 0x0000800008067890 */ /* 0x000fe4000fffe0ff */
[----:B------:R-:W-:Y:S02]  /*0e80*/  UIADD3 UR5, UPT, UPT, UR8, 0x1c000, URZ ;  /* 0x0001c00008057890 */ /* 0x000fe4000fffe0ff */
[----:B------:R-:W-:Y:S02]  /*0e90*/  USHF.R.U32.HI UR6, URZ, 0x4, UR6 ;  /* 0x00000004ff067899 */ /* 0x000fe40008011606 */
[----:B------:R-:W-:Y:S02]  /*0ea0*/  USHF.R.U32.HI UR5, URZ, 0x4, UR5 ;  /* 0x00000004ff057899 */ /* 0x000fe40008011605 */
[----:B------:R-:W-:Y:S02]  /*0eb0*/  ULOP3.LUT UR6, UR6, 0x3fc0, URZ, 0xc0, !UPT ;  /* 0x00003fc006067892 */ /* 0x000fe4000f8ec0ff */
[----:B------:R-:W-:Y:S01]  /*0ec0*/  ULOP3.LUT UR5, UR5, 0x3fc0, URZ, 0xc0, !UPT ;  /* 0x00003fc005057892 */ /* 0x000fe2000f8ec0ff */
[----:B-1----:R-:W-:-:S13]  /*0ed0*/  ISETP.LE.U32.AND P0, PT, R22, UR4, PT ;  /* 0x0000000416007c0c */ /* 0x002fda000bf03070 */
[----:B------:R-:W-:Y:S05]  /*0ee0*/  @P0 EXIT ;  /* 0x000000000000094d */ /* 0x000fea0003800000 */
[----:B------:R-:W-:Y:S01]  /*0ef0*/  ULOP3.LUT UR4, URZ, UR4, URZ, 0x33, !UPT ;  /* 0x00000004ff047292 */ /* 0x000fe2000f8e33ff */
[C---:B------:R-:W-:Y:S01]  /*0f00*/  LEA R7, R2.reuse, UR6, 0xa ;  /* 0x0000000602077c11 */ /* 0x040fe2000f8e50ff */
[----:B------:R-:W-:Y:S01]  /*0f10*/  IMAD.MOV.U32 R4, RZ, RZ, RZ ;  /* 0x000000ffff047224 */ /* 0x000fe200078e00ff */
[----:B------:R-:W-:Y:S01]  /*0f20*/  LEA R5, R2, UR5, 0xa ;  /* 0x0000000502057c11 */ /* 0x000fe2000f8e50ff */
[----:B------:R-:W-:Y:S01]  /*0f30*/  UMOV UR17, URZ ;  /* 0x000000ff00117c82 */ /* 0x000fe20008000000 */
[----:B------:R-:W-:Y:S01]  /*0f40*/  SEL R7, R7, RZ, !P1 ;  /* 0x000000ff07077207 */ /* 0x000fe20004800000 */
[----:B------:R-:W-:Y:S01]  /*0f50*/  VIADD R3, R22, UR4 ;  /* 0x0000000416037c36 */ /* 0x000fe20008000000 */
[----:B------:R-:W-:Y:S01]  /*0f60*/  SEL R5, R5, RZ, !P1 ;  /* 0x000000ff05057207 */ /* 0x000fe20004800000 */
[----:B------:R-:W-:Y:S01]  /*0f70*/  UMOV UR13, URZ ;  /* 0x000000ff000d7c82 */ /* 0x000fe20008000000 */
[----:B------:R-:W-:Y:S01]  /*0f80*/  UMOV UR6, 0x100 ;  /* 0x0000010000067882 */ /* 0x000fe20000000000 */
[----:B------:R-:W-:Y:S01]  /*0f90*/  UMOV UR7, 0x104 ;  /* 0x0000010400077882 */ /* 0x000fe20000000000 */
[----:B------:R-:W-:Y:S01]  /*0fa0*/  SHF.R.U32.HI R3, RZ, 0x7, R3 ;  /* 0x00000007ff037819 */ /* 0x000fe20000011603 */
[----:B------:R-:W-:Y:S01]  /*0fb0*/  UMOV UR4, 0x100 ;  /* 0x0000010000047882 */ /* 0x000fe20000000000 */
[----:B------:R-:W-:-:S05]  /*0fc0*/  UMOV UR5, 0x104 ;  /* 0x0000010400057882 */ /* 0x000fca0000000000 */
.L_x_25:
[----:B------:R-:W-:Y:S02]  /*0fd0*/  USHF.R.U32.HI UR10, URZ, 0x1, UR17 ;  /* 0x00000001ff0a7899 */ /* 0x000fe40008011611 */
[----:B------:R-:W-:Y:S02]  /*0fe0*/  USHF.L.U32 UR9, UR17, 0x3, URZ ;  /* 0x0000000311097899 */ /* 0x000fe400080006ff */
[----:B------:R-:W-:Y:S02]  /*0ff0*/  ULOP3.LUT UR10, UR10, 0x1, URZ, 0xc, !UPT ;  /* 0x000000010a0a7892 */ /* 0x000fe4000f8e0cff */
[----:B------:R-:W-:Y:S02]  /*1000*/  ULOP3.LUT UR9, UR9, 0x8, URZ, 0xc0, !UPT ;  /* 0x0000000809097892 */ /* 0x000fe4000f8ec0ff */
[----:B------:R-:W-:Y:S02]  /*1010*/  USHF.L.U32 UR10, UR10, 0x1f, URZ ;  /* 0x0000001f0a0a7899 */ /* 0x000fe400080006ff */
[----:B------:R-:W-:-:S02]  /*1020*/  USHF.L.U32 UR12, UR17, 0x7, URZ ;  /* 0x00000007110c7899 */ /* 0x000fc400080006ff */
[----:B------:R-:W-:Y:S01]  /*1030*/  MOV R0, UR9 ;  /* 0x0000000900007c02 */ /* 0x000fe20008000f00 */
[----:B------:R-:W-:Y:S01]  /*1040*/  UIADD3 UR9, UPT, UPT, UR8, UR9, URZ ;  /* 0x0000000908097290 */ /* 0x000fe2000fffe0ff */
[----:B------:R-:W-:Y:S01]  /*1050*/  MOV R9, UR10 ;  /* 0x0000000a00097c02 */ /* 0x000fe20008000f00 */
[----:B------:R-:W-:Y:S02]  /*1060*/  ULOP3.LUT UR12, UR12, 0x80, URZ, 0xc0, !UPT ;  /* 0x000000800c0c7892 */ /* 0x000fe4000f8ec0ff */
[----:B------:R-:W-:Y:S01]  /*1070*/  UIADD3 UR11, UPT, UPT, UR9, 0x31478, URZ ;  /* 0x00031478090b7890 */ /* 0x000fe2000fffe0ff */
[----:B------:R-:W1:Y:S02]  /*1080*/  SYNCS.PHASECHK.TRANS64.TRYWAIT P0, [R0+UR8+0x31488], R9 ;  /* 0x03148809000075a7 */ /* 0x000e640008001108 */
[----:B-1----:R-:W-:Y:S09]  /*1090*/  @!P0 BRA `(.L_x_19) ;  /* 0x0000002400788947 */ /* 0x002ff20003800000 */
.L_x_50:
[----:B------:R-:W-:Y:S01]  /*10a0*/  NOP ;  /* 0x0000000000007918 */ /* 0x000fe20000000000 */
[----:B------:R-:W-:-:S05]  /*10b0*/  UMOV UR16, URZ ;  /* 0x000000ff00107c82 */ /* 0x000fca0008000000 */
.L_x_24:
[----:B------:R-:W-:Y:S01]  /*10c0*/  ULEA UR10, UR13, UR8, 0x3 ;  /* 0x000000080d0a7291 */ /* 0x000fe2000f8e18ff */
[----:B-1----:R-:W-:Y:S01]  /*10d0*/  SHF.L.U32 R9, R4, 0x1f, RZ ;  /* 0x0000001f04097819 */ /* 0x002fe200000006ff */
[----:B------:R-:W-:Y:S01]  /*10e0*/  ULOP3.LUT UP0, UR14, UR16, 0x2, URZ, 0xc0, !UPT ;  /* 0x00000002100e7892 */ /* 0x000fe2000f80c0ff */
[----:B------:R-:W-:Y:S06]  /*10f0*/  MOV R0, UR13 ;  /* 0x0000000d00007c02 */ /* 0x000fec0008000f00 */
[----:B------:R-:W1:Y:S02]  /*1100*/  SYNCS.PHASECHK.TRANS64.TRYWAIT P0, [UR10+0x31450], R9 ;  /* 0x03145009ff0075a7 */ /* 0x000e64000800110a */
[----:B-12---:R-:W-:Y:S05]  /*1110*/  @!P0 BRA `(.L_x_20) ;  /* 0x0000002400788947 */ /* 0x006fea0003800000 */
.L_x_52:
[----:B------:R-:W-:Y:S01]  /*1120*/  NOP ;  /* 0x0000000000007918 */ /* 0x000fe20000000000 */
[----:B------:R-:W-:Y:S05]  /*1130*/  BRA.U UP0, `(.L_x_21) ;  /* 0x0000000100307547 */ /* 0x000fea000b800000 */
[----:B------:R-:W-:Y:S01]  /*1140*/  ULEA UR9, UR13, UR8, 0x9 ;  /* 0x000000080d097291 */ /* 0x000fe2000f8e48ff */
[----:B------:R-:W-:Y:S01]  /*1150*/  UMOV UR19, 0x4008 ;  /* 0x0000400800137882 */ /* 0x000fe20000000000 */
[----:B------:R-:W-:Y:S02]  /*1160*/  UMOV UR21, 0x4008 ;  /* 0x0000400800157882 */ /* 0x000fe40000000000 */
[----:B------:R-:W-:Y:S02]  /*1170*/  UIADD3 UR15, UPT, UPT, UR9, 0x30000, URZ ;  /* 0x00030000090f7890 */ /* 0x000fe4000fffe0ff */
[----:B------:R-:W-:Y:S02]  /*1180*/  UIADD3 UR9, UPT, UPT, UR9, 0x30a00, URZ ;  /* 0x00030a0009097890 */ /* 0x000fe4000fffe0ff */
[----:B------:R-:W-:Y:S02]  /*1190*/  USHF.R.U32.HI UR15, URZ, 0x4, UR15 ;  /* 0x00000004ff0f7899 */ /* 0x000fe4000801160f */
[----:B------:R-:W-:Y:S02]  /*11a0*/  USHF.R.U32.HI UR9, URZ, 0x4, UR9 ;  /* 0x00000004ff097899 */ /* 0x000fe40008011609 */
[----:B------:R-:W-:Y:S02]  /*11b0*/  ULOP3.LUT UR18, UR15, 0x3fe0, URZ, 0xc0, !UPT ;  /* 0x00003fe00f127892 */ /* 0x000fe4000f8ec0ff */
[----:B------:R-:W-:Y:S07]  /*11c0*/  ULOP3.LUT UR20, UR9, 0x3fe0, URZ, 0xc0, !UPT ;  /* 0x00003fe009147892 */ /* 0x000fee000f8ec0ff */
[----:B------:R2:W-:Y:S02]  /*11d0*/  UTCCP.T.S.4x32dp128bit tmem[0x100], gdesc[UR18] ;  /* 0x00010012ff0079e7 */ /* 0x0005e40009100000 */
[----:B------:R2:W-:Y:S01]  /*11e0*/  UTCCP.T.S.4x32dp128bit tmem[0x104], gdesc[UR20] ;  /* 0x00010414ff0079e7 */ /* 0x0005e20009100000 */
[----:B------:R-:W-:Y:S02]  /*11f0*/  NOP ;  /* 0x0000000000007918 */ /* 0x000fe40000000000 */
.L_x_21:
[----:B------:R-:W-:Y:S01]  /*1200*/  UISETP.NE.AND UP0, UPT, UR13, 0x4, UPT ;  /* 0x000000040d00788c */ /* 0x000fe2000bf05270 */
[----:B-1----:R-:W1:Y:S01]  /*1210*/  SHFL.IDX PT, R2, R7, R0, 0x1f ;  /* 0x00001f0007027589 */ /* 0x002e6200000e0000 */
[----:B------:R-:W-:Y:S01]  /*1220*/  UIADD3 UR9, UPT, UPT, UR13, 0x1, URZ ;  /* 0x000000010d097890 */ /* 0x000fe2000fffe0ff */
[----:B------:R-:W-:Y:S03]  /*1230*/  NOP ;  /* 0x0000000000007918 */ /* 0x000fe60000000000 */
[----:B------:R-:W-:Y:S03]  /*1240*/  USEL UR9, UR9, URZ, UP0 ;  /* 0x000000ff09097287 */ /* 0x000fe60008000000 */
[----:B------:R3:W4:Y:S01]  /*1250*/  SHFL.IDX PT, R6, R5, R0, 0x1f ;  /* 0x00001f0005067589 */ /* 0x00072200000e0000 */
[----:B------:R-:W-:Y:S02]  /*1260*/  USHF.L.U32 UR15, UR14, 0x4, URZ ;  /* 0x000000040e0f7899 */ /* 0x000fe400080006ff */
[----:B------:R-:W-:Y:S02]  /*1270*/  ULEA UR13, UR9, UR8, 0x3 ;  /* 0x00000008090d7291 */ /* 0x000fe4000f8e18ff */
[----:B------:R-:W-:Y:S01]  /*1280*/  ULEA UR14, UR14, 0x8a0, 0xd ;  /* 0x000008a00e0e7891 */ /* 0x000fe2000f8e68ff */
[----:B------:R-:W-:Y:S01]  /*1290*/  ISETP.NE.AND P0, PT, RZ, UR9, PT ;  /* 0x00000009ff007c0c */ /* 0x000fe2000bf05270 */
[----:B------:R-:W-:Y:S02]  /*12a0*/  UISETP.NE.AND UP0, UPT, UR16, URZ, UPT ;  /* 0x000000ff1000728c */ /* 0x000fe4000bf05270 */
[----:B------:R-:W-:Y:S01]  /*12b0*/  UPRMT UR15, UR15, 0x5410, UR14 ;  /* 0x000054100f0f7896 */ /* 0x000fe2000800000e */
[----:B------:R-:W-:Y:S01]  /*12c0*/  SEL R11, RZ, 0x1, P0 ;  /* 0x00000001ff0b7807 */ /* 0x000fe20000000000 */
[----:B------:R-:W-:Y:S01]  /*12d0*/  UIADD3 UR10, UPT, UPT, UR10, 0x31428, URZ ;  /* 0x000314280a0a7890 */ /* 0x000fe2000fffe0ff */
[----:B------:R-:W-:Y:S02]  /*12e0*/  UMOV UR14, URZ ;  /* 0x000000ff000e7c82 */ /* 0x000fe40008000000 */
[----:B------:R-:W-:Y:S01]  /*12f0*/  LOP3.LUT R4, R4, R11, RZ, 0x3c, !PT ;  /* 0x0000000b04047212 */ /* 0x000fe200078e3cff */
[----:B--2---:R-:W-:Y:S01]  /*1300*/  UMOV UR21, 0x40004040 ;  /* 0x4000404000157882 */ /* 0x004fe20000000000 */
[----:B------:R-:W-:Y:S01]  /*1310*/  UMOV UR19, 0x40004040 ;  /* 0x4000404000137882 */ /* 0x000fe20000000000 */
[----:B------:R-:W-:Y:S01]  /*1320*/  UMOV UR25, 0x40004040 ;  /* 0x4000404000197882 */ /* 0x000fe20000000000 */
[----:B------:R-:W-:Y:S01]  /*1330*/  UMOV UR23, 0x40004040 ;  /* 0x4000404000177882 */ /* 0x000fe20000000000 */
[----:B------:R-:W-:Y:S01]  /*1340*/  IMAD.U32 R9, R4, -0x80000000, RZ ;  /* 0x8000000004097824 */ /* 0x000fe200078e00ff */
[----:B------:R-:W-:Y:S01]  /*1350*/  UMOV UR29, 0x40004040 ;  /* 0x40004040001d7882 */ /* 0x000fe20000000000 */
[----:B------:R-:W-:Y:S01]  /*1360*/  UMOV UR27, 0x40004040 ;  /* 0x40004040001b7882 */ /* 0x000fe20000000000 */
[----:B------:R-:W-:Y:S01]  /*1370*/  UMOV UR33, 0x40004040 ;  /* 0x4000404000217882 */ /* 0x000fe20000000000 */
[----:B------:R-:W-:Y:S01]  /*1380*/  UMOV UR31, 0x40004040 ;  /* 0x40004040001f7882 */ /* 0x000fe20000000000 */
[----:B-1----:R-:W-:Y:S01]  /*1390*/  R2UR UR20, R2 ;  /* 0x00000000021472ca */ /* 0x002fe200000e0000 */
[----:B---3--:R-:W-:Y:S01]  /*13a0*/  IMAD.U32 R0, RZ, RZ, UR9 ;  /* 0x00000009ff007e24 */ /* 0x008fe2000f8e00ff */
[----:B----4-:R-:W-:Y:S11]  /*13b0*/  R2UR UR18, R6 ;  /* 0x00000000061272ca */ /* 0x010ff600000e0000 */
[----:B------:R-:W-:Y:S02]  /*13c0*/  UIADD3 UR24, UPT, UPT, UR20, 0x2, URZ ;  /* 0x0000000214187890 */ /* 0x000fe4000fffe0ff */
[----:B------:R-:W-:Y:S01]  /*13d0*/  UIADD3 UR22, UPT, UPT, UR18, 0x2, URZ ;  /* 0x0000000212167890 */ /* 0x000fe2000fffe0ff */
[----:B------:R1:W-:Y:S01]  /*13e0*/  UTCQMMA gdesc[UR20], gdesc[UR18], tmem[UR12], tmem[UR14], idesc[UR15], tmem[UR6], UP0 ;  /* 0x00060e1214007dea */ /* 0x0003e2000800030c */
[----:B------:R-:W-:Y:S02]  /*13f0*/  UIADD3 UR28, UPT, UPT, UR20, 0x4, URZ ;  /* 0x00000004141c7890 */ /* 0x000fe4000fffe0ff */
[----:B------:R-:W-:Y:S02]  /*1400*/  UIADD3 UR26, UPT, UPT, UR18, 0x4, URZ ;  /* 0x00000004121a7890 */ /* 0x000fe4000fffe0ff */
[----:B------:R-:W-:Y:S02]  /*1410*/  UIADD3 UR32, UPT, UPT, UR20, 0x6, URZ ;  /* 0x0000000614207890 */ /* 0x000fe4000fffe0ff */
[----:B------:R-:W-:Y:S01]  /*1420*/  UIADD3 UR30, UPT, UPT, UR18, 0x6, URZ ;  /* 0x00000006121e7890 */ /* 0x000fe2000fffe0ff */
[----:B------:R1:W-:Y:S04]  /*1430*/  UTCQMMA gdesc[UR24], gdesc[UR22], tmem[UR12], tmem[UR14], idesc[UR15], tmem[UR6], UPT ;  /* 0x00060e1618007dea */ /* 0x0003e8000b80030c */
[----:B------:R1:W-:Y:S04]  /*1440*/  UTCQMMA gdesc[UR28], gdesc[UR26], tmem[UR12], tmem[UR14], idesc[UR15], tmem[UR6], UPT ;  /* 0x00060e1a1c007dea */ /* 0x0003e8000b80030c */
[----:B------:R1:W-:Y:S01]  /*1450*/  UTCQMMA gdesc[UR32], gdesc[UR30], tmem[UR12], tmem[UR14], idesc[UR15], tmem[UR6], UPT ;  /* 0x00060e1e20007dea */ /* 0x0003e2000b80030c */
[----:B------:R1:W-:Y:S01]  /*1460*/  UTCBAR [UR10], URZ ;  /* 0x000000ff0a0073e9 */ /* 0x0003e200080000ff */
[----:B------:R-:W2:Y:S02]  /*1470*/  SYNCS.PHASECHK.TRANS64.TRYWAIT P0, [UR13+0x31450], R9 ;  /* 0x03145009ff0075a7 */ /* 0x000ea4000800110d */
[----:B-12---:R-:W-:Y:S05]  /*1480*/  @!P0 BRA `(.L_x_22) ;  /* 0x0000002000b88947 */ /* 0x006fea0003800000 */
.L_x_54:
[----:B------:R-:W-:Y:S01]  /*1490*/  UIADD3 UR10, UPT, UPT, UR16, 0x1, URZ ;  /* 0x00000001100a7890 */ /* 0x000fe2000fffe0ff */
[----:B-1----:R-:W1:Y:S01]  /*14a0*/  SHFL.IDX PT, R2, R7, R0, 0x1f ;  /* 0x00001f0007027589 */ /* 0x002e6200000e0000 */
[----:B------:R-:W-:Y:S02]  /*14b0*/  UIADD3 UR13, UPT, UPT, UR13, 0x31428, URZ ;  /* 0x000314280d0d7890 */ /* 0x000fe4000fffe0ff */
[----:B------:R-:W-:Y:S05]  /*14c0*/  USHF.L.U32 UR14, UR10, 0xd, URZ ;  /* 0x0000000d0a0e7899 */ /* 0x000fea00080006ff */
[----:B------:R-:W2:Y:S01]  /*14d0*/  SHFL.IDX PT, R6, R5, R0, 0x1f ;  /* 0x00001f0005067589 */ /* 0x000ea200000e0000 */
[----:B------:R-:W-:Y:S01]  /*14e0*/  USHF.L.U32 UR15, UR10, 0x4, URZ ;  /* 0x000000040a0f7899 */ /* 0x000fe200080006ff */
[----:B------:R-:W-:Y:S01]  /*14f0*/  NOP ;  /* 0x0000000000007918 */ /* 0x000fe20000000000 */
[----:B------:R-:W-:Y:S01]  /*1500*/  ULOP3.LUT UR14, UR14, 0x6000, URZ, 0xc0, !UPT ;  /* 0x000060000e0e7892 */ /* 0x000fe2000f8ec0ff */
[----:B------:R-:W-:Y:S01]  /*1510*/  NOP ;  /* 0x0000000000007918 */ /* 0x000fe20000000000 */
[----:B------:R-:W-:Y:S02]  /*1520*/  ULOP3.LUT UR15, UR15, 0x30, URZ, 0xc0, !UPT ;  /* 0x000000300f0f7892 */ /* 0x000fe4000f8ec0ff */
[----:B------:R-:W-:Y:S02]  /*1530*/  ULOP3.LUT UR14, UR14, 0x8a0, URZ, 0xfc, !UPT ;  /* 0x000008a00e0e7892 */ /* 0x000fe4000f8efcff */
[----:B------:R-:W-:Y:S02]  /*1540*/  UISETP.NE.AND UP0, UPT, UR10, 0x37, UPT ;  /* 0x000000370a00788c */ /* 0x000fe4000bf05270 */
[----:B------:R-:W-:Y:S01]  /*1550*/  UPRMT UR15, UR15, 0x5410, UR14 ;  /* 0x000054100f0f7896 */ /* 0x000fe2000800000e */
[----:B------:R-:W-:Y:S02]  /*1560*/  UMOV UR21, 0x40004040 ;  /* 0x4000404000157882 */ /* 0x000fe40000000000 */
[----:B------:R-:W-:Y:S01]  /*1570*/  UMOV UR14, URZ ;  /* 0x000000ff000e7c82 */ /* 0x000fe20008000000 */
[----:B------:R-:W-:Y:S01]  /*1580*/  UMOV UR19, 0x40004040 ;  /* 0x4000404000137882 */ /* 0x000fe20000000000 */
[----:B------:R-:W-:Y:S01]  /*1590*/  UMOV UR25, 0x40004040 ;  /* 0x4000404000197882 */ /* 0x000fe20000000000 */
[----:B------:R-:W-:Y:S01]  /*15a0*/  UMOV UR23, 0x40004040 ;  /* 0x4000404000177882 */ /* 0x000fe20000000000 */
[----:B------:R-:W-:Y:S01]  /*15b0*/  UMOV UR29, 0x40004040 ;  /* 0x40004040001d7882 */ /* 0x000fe20000000000 */
[----:B-1----:R-:W-:Y:S01]  /*15c0*/  R2UR UR20, R2 ;  /* 0x00000000021472ca */ /* 0x002fe200000e0000 */
[----:B------:R-:W-:Y:S01]  /*15d0*/  UMOV UR27, 0x40004040 ;  /* 0x40004040001b7882 */ /* 0x000fe20000000000 */
[----:B--2---:R-:W-:Y:S01]  /*15e0*/  R2UR UR18, R6 ;  /* 0x00000000061272ca */ /* 0x004fe200000e0000 */
[----:B------:R-:W-:Y:S01]  /*15f0*/  UMOV UR33, 0x40004040 ;  /* 0x4000404000217882 */ /* 0x000fe20000000000 */
[----:B------:R-:W-:Y:S09]  /*1600*/  UMOV UR31, 0x40004040 ;  /* 0x40004040001f7882 */ /* 0x000ff20000000000 */
[----:B------:R-:W-:Y:S02]  /*1610*/  UIADD3 UR24, UPT, UPT, UR20, 0x2, URZ ;  /* 0x0000000214187890 */ /* 0x000fe4000fffe0ff */
[----:B------:R-:W-:Y:S01]  /*1620*/  UIADD3 UR22, UPT, UPT, UR18, 0x2, URZ ;  /* 0x0000000212167890 */ /* 0x000fe2000fffe0ff */
[----:B------:R1:W-:Y:S01]  /*1630*/  UTCQMMA gdesc[UR20], gdesc[UR18], tmem[UR12], tmem[UR14], idesc[UR15], tmem[UR4], UPT ;  /* 0x00040e1214007dea */ /* 0x0003e2000b80030c */
        /* <DEDUP_REMOVED lines=8> */
[----:B------:R-:W-:Y:S05]  /*16c0*/  BRA.U UP0, `(.L_x_23) ;  /* 0x0000000100087547 */ /* 0x000fea000b800000 */
[----:B------:R2:W-:Y:S01]  /*16d0*/  UTCBAR [UR11], URZ ;  /* 0x000000ff0b0073e9 */ /* 0x0005e200080000ff */
[----:B------:R-:W-:Y:S01]  /*16e0*/  NOP ;  /* 0x0000000000007918 */ /* 0x000fe20000000000 */
.L_x_23:
[----:B------:R-:W-:Y:S02]  /*16f0*/  UISETP.NE.AND UP0, UPT, UR9, 0x4, UPT ;  /* 0x000000040900788c */ /* 0x000fe4000bf05270 */
[----:B------:R-:W-:Y:S02]  /*1700*/  UIADD3 UR9, UPT, UPT, UR9, 0x1, URZ ;  /* 0x0000000109097890 */ /* 0x000fe4000fffe0ff */
[----:B------:R-:W-:Y:S02]  /*1710*/  UIADD3 UR16, UPT, UPT, UR16, 0x2, URZ ;  /* 0x0000000210107890 */ /* 0x000fe4000fffe0ff */
[----:B-1----:R-:W-:Y:S02]  /*1720*/  USEL UR13, UR9, URZ, UP0 ;  /* 0x000000ff090d7287 */ /* 0x002fe40008000000 */
[----:B------:R-:W-:Y:S04]  /*1730*/  UISETP.NE.AND UP0, UPT, UR16, 0x38, UPT ;  /* 0x000000381000788c */ /* 0x000fe8000bf05270 */
[----:B------:R-:W-:Y:S04]  /*1740*/  ISETP.NE.AND P0, PT, RZ, UR13, PT ;  /* 0x0000000dff007c0c */ /* 0x000fe8000bf05270 */
[----:B------:R-:W-:Y:S04]  /*1750*/  SEL R9, RZ, 0x1, P0 ;  /* 0x00000001ff097807 */ /* 0x000fe80000000000 */
[----:B------:R-:W-:Y:S01]  /*1760*/  LOP3.LUT R4, R4, R9, RZ, 0x3c, !PT ;  /* 0x0000000904047212 */ /* 0x000fe200078e3cff */
[----:B------:R-:W-:Y:S06]  /*1770*/  BRA.U UP0, `(.L_x_24) ;  /* 0xfffffff900507547 */ /* 0x000fec000b83ffff */
[----:B------:R-:W-:-:S13]  /*1780*/  ISETP.NE.AND P0, PT, R3, UR17, PT ;  /* 0x0000001103007c0c */ /* 0x000fda000bf05270 */
[----:B--2---:R-:W-:Y:S05]  /*1790*/  @!P0 EXIT ;  /* 0x000000000000894d */ /* 0x004fea0003800000 */
[----:B------:R-:W-:Y:S01]  /*17a0*/  UIADD3 UR17, UPT, UPT, UR17, 0x1, URZ ;  /* 0x0000000111117890 */ /* 0x000fe2000fffe0ff */
[----:B------:R-:W-:Y:S11]  /*17b0*/  BRA `(.L_x_25) ;  /* 0xfffffff800047947 */ /* 0x000ff6000383ffff */
.L_x_11:
[----:B------:R-:W-:-:S13]  /*17c0*/  ELECT P0, URZ, PT ;  /* 0x0000000000ff782f */ /* 0x000fda0003800000 */
[----:B------:R-:W-:Y:S05]  /*17d0*/  @!P0 BRA `(.L_x_13) ;  /* 0x0000000c00288947 */ /* 0x000fea0003800000 */
[----:B------:R-:W1:Y:S02]  /*17e0*/  S2R R11, SR_CTAID.X ;  /* 0x00000000000b7919 */ /* 0x000e640000002500 */
[----:B-1----:R-:W-:-:S13]  /*17f0*/  ISETP.GE.U32.AND P0, PT, R11, R22, PT ;  /* 0x000000160b00720c */ /* 0x002fda0003f06070 */
[----:B------:R-:W-:Y:S05]  /*1800*/  @P0 EXIT ;  /* 0x000000000000094d */ /* 0x000fea0003800000 */
[----:B------:R-:W1:Y:S01]  /*1810*/  LDC.64 R16, c[0x0][0x348] ;  /* 0x0000d200ff107b82 */ /* 0x000e620000000a00 */
[----:B------:R-:W-:Y:S01]  /*1820*/  LOP3.LUT R3, RZ, R11, RZ, 0x33, !PT ;  /* 0x0000000bff037212 */ /* 0x000fe200078e33ff */
[----:B------:R-:W-:Y:S01]  /*1830*/  IMAD.MOV.U32 R14, RZ, RZ, RZ ;  /* 0x000000ffff0e7224 */ /* 0x000fe200078e00ff */
[----:B------:R-:W-:Y:S01]  /*1840*/  CS2R R12, SRZ ;  /* 0x00000000000c7805 */ /* 0x000fe2000001ff00 */
[----:B------:R-:W-:Y:S02]  /*1850*/  IMAD.MOV.U32 R0, RZ, RZ, R11 ;  /* 0x000000ffff007224 */ /* 0x000fe400078e000b */
[----:B------:R-:W-:Y:S02]  /*1860*/  IMAD.IADD R10, R22, 0x1, R3 ;  /* 0x00000001160a7824 */ /* 0x000fe400078e0203 */
[----:B------:R-:W2:Y:S03]  /*1870*/  LDC.64 R6, c[0x0][0x358] ;  /* 0x0000d600ff067b82 */ /* 0x000ea60000000a00 */
[----:B------:R-:W-:-:S07]  /*1880*/  SHF.R.U32.HI R10, RZ, 0x7, R10 ;  /* 0x00000007ff0a7819 */ /* 0x000fce000001160a */
.L_x_31:
[----:B------:R-:W-:Y:S02]  /*1890*/  SHF.R.U32.HI R3, RZ, 0x5, R0 ;  /* 0x00000005ff037819 */ /* 0x000fe40000011600 */
[----:B------:R-:W-:Y:S02]  /*18a0*/  LOP3.LUT R5, R0, 0xff, RZ, 0xc0, !PT ;  /* 0x000000ff00057812 */ /* 0x000fe400078ec0ff */
[----:B------:R-:W-:Y:S02]  /*18b0*/  LOP3.LUT R3, R3, 0x7fffff8, RZ, 0xc0, !PT ;  /* 0x07fffff803037812 */ /* 0x000fe400078ec0ff */
[----:B------:R-:W-:Y:S02]  /*18c0*/  MOV R2, 0x18f0 ;  /* 0x000018f000027802 */ /* 0x000fe40000000f00 */
[----:B------:R-:W-:Y:S02]  /*18d0*/  VIADDMNMX.U32 R42, R20, -R3, 0x8, PT ;  /* 0x00000008142a7446 */ /* 0x000fe40003800803 */
[----:B-12---:R-:W-:Y:S05]  /*18e0*/  CALL.REL.NOINC `($__internal_3_$__cuda_sm20_div_u16) ;  /* 0x0000002000587944 */ /* 0x006fea0003c00000 */
[----:B------:R-:W-:Y:S01]  /*18f0*/  PRMT R42, R42, 0x9910, RZ ;  /* 0x000099102a2a7816 */ /* 0x000fe200000000ff */
[----:B------:R-:W1:Y:S01]  /*1900*/  S2R R9, SR_CgaCtaId ;  /* 0x0000000000097919 */ /* 0x000e620000008800 */
[C---:B------:R-:W-:Y:S01]  /*1910*/  PRMT R2, R41.reuse, 0x9910, RZ ;  /* 0x0000991029027816 */ /* 0x040fe200000000ff */
[----:B------:R-:W2:Y:S01]  /*1920*/  LDC.64 R4, c[0x0][0x380] ;  /* 0x0000e000ff047b82 */ /* 0x000ea20000000a00 */
[----:B------:R-:W-:Y:S02]  /*1930*/  IMAD.SHL.U32 R8, R41, 0x80, RZ ;  /* 0x0000008029087824 */ /* 0x000fe400078e00ff */
[----:B------:R-:W-:Y:S02]  /*1940*/  IMAD.MOV.U32 R18, RZ, RZ, 0x100 ;  /* 0x00000100ff127424 */ /* 0x000fe400078e00ff */
[----:B------:R-:W-:Y:S01]  /*1950*/  IMAD R2, R42, R2, RZ ;  /* 0x000000022a027224 */ /* 0x000fe200078e02ff */
[----:B------:R-:W-:-:S03]  /*1960*/  LOP3.LUT R8, R8, 0x7fff80, RZ, 0xe2, !PT ;  /* 0x007fff8008087812 */ /* 0x000fc600078ee2ff */
[----:B------:R-:W-:-:S05]  /*1970*/  IMAD.MOV R2, RZ, RZ, -R2 ;  /* 0x000000ffff027224 */ /* 0x000fca00078e0a02 */
[----:B------:R-:W-:-:S05]  /*1980*/  PRMT R15, R2, 0x7710, RZ ;  /* 0x00007710020f7816 */ /* 0x000fca00000000ff */
[----:B------:R-:W-:Y:S01]  /*1990*/  IMAD.IADD R2, R15, 0x1, R0 ;  /* 0x000000010f027824 */ /* 0x000fe200078e0200 */
[----:B------:R-:W-:-:S04]  /*19a0*/  MOV R0, 0x400 ;  /* 0x0000040000007802 */ /* 0x000fc80000000f00 */
[----:B------:R-:W-:-:S04]  /*19b0*/  LOP3.LUT R2, R2, 0xff, RZ, 0xc0, !PT ;  /* 0x000000ff02027812 */ /* 0x000fc800078ec0ff */
[----:B------:R-:W-:Y:S02]  /*19c0*/  IADD3 R2, PT, PT, R3, R2, RZ ;  /* 0x0000000203027210 */ /* 0x000fe40007ffe0ff */
[----:B-1----:R-:W-:Y:S01]  /*19d0*/  LEA R9, R9, R0, 0x18 ;  /* 0x0000000009097211 */ /* 0x002fe200078ec0ff */
[----:B------:R-:W-:Y:S02]  /*19e0*/  HFMA2 R0, -RZ, RZ, 0, 0 ;  /* 0x00000000ff007431 */ /* 0x000fe400000001ff */
[----:B------:R-:W-:Y:S01]  /*19f0*/  IMAD.SHL.U32 R2, R2, 0x80, RZ ;  /* 0x0000008002027824 */ /* 0x000fe200078e00ff */
[----:B------:R-:W-:-:S03]  /*1a00*/  IADD3 R15, PT, PT, R9, 0x31400, RZ ;  /* 0x00031400090f7810 */ /* 0x000fc60007ffe0ff */
[----:B--2---:R-:W-:-:S07]  /*1a10*/  IMAD.WIDE.U32 R4, R2, 0x4, R4 ;  /* 0x0000000402047825 */ /* 0x004fce00078e0004 */
.L_x_30:
[----:B------:R-:W-:Y:S01]  /*1a20*/  LOP3.LUT R3, R13, 0x1, RZ, 0x3c, !PT ;  /* 0x000000010d037812 */ /* 0x000fe200078e3cff */
[----:B-1----:R-:W-:Y:S01]  /*1a30*/  IMAD R19, R12, 0x8, R15 ;  /* 0x000000080c137824 */ /* 0x002fe200078e020f */
[----:B------:R-:W-:Y:S05]  /*1a40*/  YIELD ;  /* 0x0000000000007946 */ /* 0x000fea0003800000 */
[----:B------:R-:W-:Y:S04]  /*1a50*/  SHF.L.U32 R22, R3, 0x1f, RZ ;  /* 0x0000001f03167819 */ /* 0x000fe800000006ff */
[----:B------:R-:W1:Y:S02]  /*1a60*/  SYNCS.PHASECHK.TRANS64.TRYWAIT P0, [R19+URZ+0x28], R22 ;  /* 0x00002816130075a7 */ /* 0x000e6400080011ff */
[----:B-1----:R-:W-:Y:S05]  /*1a70*/  @!P0 BRA `(.L_x_26) ;  /* 0x0000001c00588947 */ /* 0x002fea0003800000 */
.L_x_56:
[----:B------:R-:W-:Y:S01]  /*1a80*/  R2UR UR4, R6 ;  /* 0x00000000060472ca */ /* 0x000fe200000e0000 */
[----:B------:R-:W-:Y:S01]  /*1a90*/  UMOV UR6, 0x0 ;  /* 0x0000000000067882 */ /* 0x000fe20000000000 */
[----:B------:R-:W-:Y:S01]  /*1aa0*/  R2UR UR5, R7 ;  /* 0x00000000070572ca */ /* 0x000fe200000e0000 */
[--C-:B------:R-:W-:Y:S01]  /*1ab0*/  IMAD R21, R12, 0x4000, R9.reuse ;  /* 0x000040000c157824 */ /* 0x100fe200078e0209 */
[C---:B------:R-:W-:Y:S01]  /*1ac0*/  IADD3 R30, P1, PT, R16.reuse, 0x40, RZ ;  /* 0x00000040101e7810 */ /* 0x040fe20007f3e0ff */
[----:B------:R-:W-:Y:S01]  /*1ad0*/  UMOV UR7, 0x10000000 ;  /* 0x1000000000077882 */ /* 0x000fe20000000000 */
[----:B------:R-:W-:Y:S01]  /*1ae0*/  IADD3 R26, P0, PT, R16, 0xc0, RZ ;  /* 0x000000c0101a7810 */ /* 0x000fe20007f1e0ff */
[----:B------:R-:W2:Y:S01]  /*1af0*/  LDCU.64 UR24, c[0x0][0x348] ;  /* 0x00006900ff1877ac */ /* 0x000ea20008000a00 */
[----:B------:R-:W-:Y:S01]  /*1b00*/  R2UR UR12, R21 ;  /* 0x00000000150c72ca */ /* 0x000fe200000e0000 */
[C---:B------:R-:W-:Y:S01]  /*1b10*/  IMAD R21, R12.reuse, 0x200, R9 ;  /* 0x000002000c157824 */ /* 0x040fe200078e0209 */
[----:B------:R-:W-:Y:S01]  /*1b20*/  ISETP.NE.AND P2, PT, R12, 0x4, PT ;  /* 0x000000040c00780c */ /* 0x000fe20003f45270 */
[--C-:B------:R-:W-:Y:S01]  /*1b30*/  IMAD.X R31, RZ, RZ, R17.reuse, P1 ;  /* 0x000000ffff1f7224 */ /* 0x100fe200008e0611 */
[----:B------:R-:W-:Y:S01]  /*1b40*/  R2UR UR18, R18 ;  /* 0x00000000121272ca */ /* 0x000fe200000e0000 */
[----:B------:R-:W-:Y:S01]  /*1b50*/  IMAD.X R27, RZ, RZ, R17, P0 ;  /* 0x000000ffff1b7224 */ /* 0x000fe200000e0611 */
[----:B------:R-:W-:Y:S01]  /*1b60*/  R2UR UR14, R21 ;  /* 0x00000000150e72ca */ /* 0x000fe200000e0000 */
[----:B------:R-:W3:Y:S01]  /*1b70*/  LDG.E.CONSTANT R3, desc[UR4][R4.64] ;  /* 0x0000000404037981 */ /* 0x000ee2000c1e9900 */
[----:B------:R-:W-:Y:S01]  /*1b80*/  R2UR UR17, R19 ;  /* 0x00000000131172ca */ /* 0x000fe200000e0000 */
[----:B------:R-:W-:Y:S01]  /*1b90*/  VIADD R22, R12, 0x1 ;  /* 0x000000010c167836 */ /* 0x000fe20000000000 */
[----:B------:R-:W-:Y:S02]  /*1ba0*/  R2UR UR19, R2 ;  /* 0x00000000021372ca */ /* 0x000fe400000e0000 */
[----:B------:R-:W-:Y:S01]  /*1bb0*/  R2UR UR30, R30 ;  /* 0x000000001e1e72ca */ /* 0x000fe200000e0000 */
[----:B------:R-:W-:Y:S01]  /*1bc0*/  UIADD3 UR16, UPT, UPT, UR12, 0x8000, URZ ;  /* 0x000080000c107890 */ /* 0x000fe2000fffe0ff */
[----:B------:R-:W-:Y:S01]  /*1bd0*/  SEL R22, R22, RZ, P2 ;  /* 0x000000ff16167207 */ /* 0x000fe20001000000 */
[----:B------:R-:W-:Y:S01]  /*1be0*/  UIADD3 UR12, UPT, UPT, UR12, 0x1c000, URZ ;  /* 0x0001c0000c0c7890 */ /* 0x000fe2000fffe0ff */
[----:B------:R-:W-:Y:S01]  /*1bf0*/  R2UR UR31, R31 ;  /* 0x000000001f1f72ca */ /* 0x000fe200000e0000 */
[----:B------:R-:W-:Y:S01]  /*1c00*/  UIADD3 UR18, UPT, UPT, UR18, -0x100, URZ ;  /* 0xffffff0012127890 */ /* 0x000fe2000fffe0ff */
[----:B------:R-:W-:Y:S01]  /*1c10*/  R2UR UR28, R26 ;  /* 0x000000001a1c72ca */ /* 0x000fe200000e0000 */
[----:B------:R-:W-:Y:S01]  /*1c20*/  UIADD3 UR8, UPT, UPT, UR14, 0x30000, URZ ;  /* 0x000300000e087890 */ /* 0x000fe2000fffe0ff */
[----:B------:R-:W-:Y:S01]  /*1c30*/  R2UR UR29, R27 ;  /* 0x000000001b1d72ca */ /* 0x000fe200000e0000 */
[----:B------:R-:W-:Y:S01]  /*1c40*/  UIADD3 UR20, UPT, UPT, UR14, 0x30a00, URZ ;  /* 0x00030a000e147890 */ /* 0x000fe2000fffe0ff */
[----:B------:R-:W-:Y:S01]  /*1c50*/  R2UR UR11, R0 ;  /* 0x00000000000b72ca */ /* 0x000fe200000e0000 */
[----:B------:R-:W-:Y:S01]  /*1c60*/  UMOV UR13, UR17 ;  /* 0x00000011000d7c82 */ /* 0x000fe20008000000 */
[----:B------:R-:W-:Y:S01]  /*1c70*/  UMOV UR14, UR18 ;  /* 0x00000012000e7c82 */ /* 0x000fe20008000000 */
[----:B------:R-:W-:Y:S01]  /*1c80*/  R2UR UR22, R8 ;  /* 0x00000000081672ca */ /* 0x000fe200000e0000 */
[----:B------:R-:W-:Y:S01]  /*1c90*/  UMOV UR9, UR17 ;  /* 0x0000001100097c82 */ /* 0x000fe20008000000 */
[C---:B------:R-:W-:Y:S01]  /*1ca0*/  ISETP.NE.AND P0, PT, R22.reuse, RZ, PT ;  /* 0x000000ff1600720c */ /* 0x040fe20003f05270 */
[----:B------:R-:W-:Y:S01]  /*1cb0*/  UMOV UR10, UR19 ;  /* 0x00000013000a7c82 */ /* 0x000fe20008000000 */
[----:B------:R4:W-:Y:S01]  /*1cc0*/  UTMALDG.2D [UR16], [UR30], desc[UR6] ;  /* 0x000006101e0075b4 */ /* 0x0009e20008009000 */
[----:B------:R-:W-:Y:S01]  /*1cd0*/  UMOV UR21, UR17 ;  /* 0x0000001100157c82 */ /* 0x000fe20008000000 */
[----:B------:R-:W-:Y:S01]  /*1ce0*/  SEL R28, RZ, 0x1, P0 ;  /* 0x00000001ff1c7807 */ /* 0x000fe20000000000 */
[C---:B------:R-:W-:Y:S01]  /*1cf0*/  VIADD R32, R22.reuse, 0x1 ;  /* 0x0000000116207836 */ /* 0x040fe20000000000 */
[----:B------:R-:W-:Y:S04]  /*1d00*/  ISETP.NE.AND P0, PT, R22, 0x4, PT ;  /* 0x000000041600780c */ /* 0x000fe80003f05270 */
[----:B------:R-:W-:Y:S04]  /*1d10*/  SEL R32, R32, RZ, P0 ;  /* 0x000000ff20207207 */ /* 0x000fe80000000000 */
[----:B------:R-:W-:Y:S01]  /*1d20*/  ISETP.NE.AND P0, PT, R32, RZ, PT ;  /* 0x000000ff2000720c */ /* 0x000fe20003f05270 */
[C---:B---3--:R-:W-:Y:S01]  /*1d30*/  IMAD.SHL.U32 R21, R3.reuse, 0x1000, RZ ;  /* 0x0000100003157824 */ /* 0x048fe200078e00ff */
[C---:B------:R-:W-:Y:S01]  /*1d40*/  ISETP.GT.AND P1, PT, R3.reuse, RZ, PT ;  /* 0x000000ff0300720c */ /* 0x040fe20003f24270 */
[----:B--2---:R-:W-:Y:S01]  /*1d50*/  UIADD3 UR26, UP2, UPT, UR24, 0x140, URZ ;  /* 0x00000140181a7890 */ /* 0x004fe2000ff5e0ff */
[----:B------:R-:W-:Y:S01]  /*1d60*/  R2UR UR4, R3 ;  /* 0x00000000030472ca */ /* 0x000fe200000e0000 */
[----:B------:R-:W-:Y:S01]  /*1d70*/  UIADD3 UR24, UP1, UPT, UR24, 0x1c0, URZ ;  /* 0x000001c018187890 */ /* 0x000fe2000ff3e0ff */
[----:B------:R-:W-:Y:S01]  /*1d80*/  SEL R21, R21, RZ, P1 ;  /* 0x000000ff15157207 */ /* 0x000fe20000800000 */
[----:B------:R-:W-:Y:S02]  /*1d90*/  UIADD3.X UR27, UPT, UPT, URZ, UR25, URZ, UP2, !UPT ;  /* 0x00000019ff1b7290 */ /* 0x000fe400097fe4ff */
[----:B------:R-:W-:Y:S02]  /*1da0*/  UIADD3.X UR25, UPT, UPT, URZ, UR25, URZ, UP1, !UPT ;  /* 0x00000019ff197290 */ /* 0x000fe40008ffe4ff */
[----:B------:R-:W-:Y:S01]  /*1db0*/  IMAD.IADD R12, R8, 0x1, R21 ;  /* 0x00000001080c7824 */ /* 0x000fe200078e0215 */
[----:B------:R-:W-:Y:S01]  /*1dc0*/  LOP3.LUT R21, R13, R28, RZ, 0x3c, !PT ;  /* 0x0000001c0d157212 */ /* 0x000fe200078e3cff */
[----:B------:R-:W-:Y:S02]  /*1dd0*/  IMAD.MOV.U32 R28, RZ, RZ, 0x8400 ;  /* 0x00008400ff1c7424 */ /* 0x000fe400078e00ff */
[----:B------:R-:W-:Y:S01]  /*1de0*/  IMAD R13, R22, 0x8, R15 ;  /* 0x00000008160d7824 */ /* 0x000fe200078e020f */
[----:B------:R-:W-:Y:S01]  /*1df0*/  R2UR UR15, R12 ;  /* 0x000000000c0f72ca */ /* 0x000fe200000e0000 */
[----:B------:R-:W-:Y:S01]  /*1e00*/  UISETP.LT.AND UP0, UPT, URZ, UR4, UPT ;  /* 0x00000004ff00728c */ /* 0x000fe2000bf01270 */
[----:B-1----:R-:W-:Y:S01]  /*1e10*/  LOP3.LUT R23, R21, 0x1, RZ, 0x3c, !PT ;  /* 0x0000000115177812 */ /* 0x002fe200078e3cff */
[----:B------:R-:W-:Y:S02]  /*1e20*/  IMAD R22, R22, 0x4000, R9 ;  /* 0x0000400016167824 */ /* 0x000fe400078e0209 */
[----:B------:R-:W-:Y:S02]  /*1e30*/  USEL UR4, URZ, UR4, !UP0 ;  /* 0x00000004ff047287 */ /* 0x000fe4000c000000 */
[----:B------:R-:W-:Y:S02]  /*1e40*/  IMAD.U32 R24, R23, -0x80000000, RZ ;  /* 0x8000000017187824 */ /* 0x000fe400078e00ff */
[----:B------:R-:W-:Y:S04]  /*1e50*/  UIMAD UR23, UR4, 0xe, UR11 ;  /* 0x0000000e041778a4 */ /* 0x000fe8000f8e020b */
[----:B------:R4:W-:Y:S01]  /*1e60*/  UTMALDG.2D [UR12], [UR28], desc[UR6] ;  /* 0x0000060c1c0075b4 */ /* 0x0009e20008009000 */
[----:B------:R4:W-:Y:S04]  /*1e70*/  UTMALDG.2D [UR8], [UR26], desc[UR6] ;  /* 0x000006081a0075b4 */ /* 0x0009e80008009000 */
[----:B------:R4:W-:Y:S01]  /*1e80*/  UTMALDG.2D [UR20], [UR24], desc[UR6] ;  /* 0x00000614180075b4 */ /* 0x0009e20008009000 */
[----:B------:R4:W-:Y:S01]  /*1e90*/  SYNCS.ARRIVE.TRANS64 RZ, [R19+URZ], R28 ;  /* 0x0000001c13ff79a7 */ /* 0x0009e200080000ff */
[----:B------:R-:W1:Y:S02]  /*1ea0*/  SYNCS.PHASECHK.TRANS64.TRYWAIT P1, [R13+URZ+0x28], R24 ;  /* 0x000028180d0075a7 */ /* 0x000e6400080211ff */
[----:B-1--4-:R-:W-:Y:S05]  /*1eb0*/  @!P1 BRA `(.L_x_27) ;  /* 0x0000001800609947 */ /* 0x012fea0003800000 */
.L_x_58:
[----:B------:R-:W-:Y:S01]  /*1ec0*/  R2UR UR4, R22 ;  /* 0x00000000160472ca */ /* 0x000fe200000e0000 */
[----:B------:R-:W-:Y:S01]  /*1ed0*/  UMOV UR14, 0x0 ;  /* 0x00000000000e7882 */ /* 0x000fe20000000000 */
[----:B------:R-:W-:Y:S01]  /*1ee0*/  R2UR UR10, R18 ;  /* 0x00000000120a72ca */ /* 0x000fe200000e0000 */
[----:B------:R-:W-:Y:S01]  /*1ef0*/  UMOV UR15, 0x10000000 ;  /* 0x10000000000f7882 */ /* 0x000fe20000000000 */
[----:B------:R-:W-:Y:S01]  /*1f00*/  R2UR UR9, R13 ;  /* 0x000000000d0972ca */ /* 0x000fe200000e0000 */
[----:B------:R-:W-:Y:S01]  /*1f10*/  IMAD.MOV.U32 R24, RZ, RZ, 0x8000 ;  /* 0x00008000ff187424 */ /* 0x000fe200078e00ff */
[----:B------:R-:W-:Y:S01]  /*1f20*/  R2UR UR16, R30 ;  /* 0x000000001e1072ca */ /* 0x000fe200000e0000 */
[----:B------:R-:W-:Y:S01]  /*1f30*/  IMAD R3, R32, 0x8, R15 ;  /* 0x0000000820037824 */ /* 0x000fe200078e020f */
[----:B------:R-:W-:Y:S02]  /*1f40*/  R2UR UR17, R31 ;  /* 0x000000001f1172ca */ /* 0x000fe400000e0000 */
[----:B------:R-:W-:Y:S02]  /*1f50*/  R2UR UR11, R2 ;  /* 0x00000000020b72ca */ /* 0x000fe400000e0000 */
[----:B------:R-:W-:Y:S01]  /*1f60*/  R2UR UR12, R26 ;  /* 0x000000001a0c72ca */ /* 0x000fe200000e0000 */
[----:B------:R-:W-:Y:S01]  /*1f70*/  UIADD3 UR8, UPT, UPT, UR4, 0x8000, URZ ;  /* 0x0000800004087890 */ /* 0x000fe2000fffe0ff */
[----:B------:R-:W-:Y:S01]  /*1f80*/  R2UR UR13, R27 ;  /* 0x000000001b0d72ca */ /* 0x000fe200000e0000 */
[----:B------:R-:W-:Y:S01]  /*1f90*/  UIADD3 UR10, UPT, UPT, UR10, -0x80, URZ ;  /* 0xffffff800a0a7890 */ /* 0x000fe2000fffe0ff */
[----:B------:R-:W-:Y:S01]  /*1fa0*/  R2UR UR7, R12 ;  /* 0x000000000c0772ca */ /* 0x000fe200000e0000 */
[----:B------:R-:W-:Y:S01]  /*1fb0*/  UIADD3 UR4, UPT, UPT, UR4, 0x1c000, URZ ;  /* 0x0001c00004047890 */ /* 0x000fe2000fffe0ff */
[----:B------:R-:W-:Y:S01]  /*1fc0*/  SEL R22, RZ, 0x1, P0 ;  /* 0x00000001ff167807 */ /* 0x000fe20000000000 */
[----:B------:R-:W-:Y:S01]  /*1fd0*/  UMOV UR5, UR9 ;  /* 0x0000000900057c82 */ /* 0x000fe20008000000 */
[C---:B------:R-:W-:Y:S02]  /*1fe0*/  ISETP.NE.AND P0, PT, R32.reuse, 0x4, PT ;  /* 0x000000042000780c */ /* 0x040fe40003f05270 */
[----:B------:R-:W-:Y:S01]  /*1ff0*/  UMOV UR6, UR10 ;  /* 0x0000000a00067c82 */ /* 0x000fe20008000000 */
[----:B------:R-:W-:Y:S01]  /*2000*/  LOP3.LUT R19, R21, R22, RZ, 0x3c, !PT ;  /* 0x0000001615137212 */ /* 0x000fe200078e3cff */
[----:B------:R2:W-:Y:S01]  /*2010*/  UTMALDG.2D [UR8], [UR16], desc[UR14] ;  /* 0x00000e08100075b4 */ /* 0x0005e20008009000 */
[----:B------:R-:W-:Y:S02]  /*2020*/  VIADD R22, R32, 0x1 ;  /* 0x0000000120167836 */ /* 0x000fe40000000000 */
[----:B------:R-:W-:Y:S03]  /*2030*/  LOP3.LUT R21, R19, 0x1, RZ, 0x3c, !PT ;  /* 0x0000000113157812 */ /* 0x000fe600078e3cff */
[----:B------:R-:W-:Y:S01]  /*2040*/  SEL R22, R22, RZ, P0 ;  /* 0x000000ff16167207 */ /* 0x000fe20000000000 */
[----:B------:R2:W-:Y:S01]  /*2050*/  UTMALDG.2D [UR4], [UR12], desc[UR14] ;  /* 0x00000e040c0075b4 */ /* 0x0005e20008009000 */
[----:B------:R3:W-:Y:S01]  /*2060*/  SYNCS.ARRIVE.TRANS64 RZ, [R13+URZ], R24 ;  /* 0x000000180dff79a7 */ /* 0x0007e200080000ff */
[----:B------:R-:W-:Y:S01]  /*2070*/  IMAD.U32 R28, R21, -0x80000000, RZ ;  /* 0x80000000151c7824 */ /* 0x000fe200078e00ff */
[----:B------:R-:W-:Y:S03]  /*2080*/  ISETP.NE.AND P0, PT, R22, RZ, PT ;  /* 0x000000ff1600720c */ /* 0x000fe60003f05270 */
[----:B------:R-:W4:Y:S01]  /*2090*/  SYNCS.PHASECHK.TRANS64.TRYWAIT P1, [R3+URZ+0x28], R28 ;  /* 0x0000281c030075a7 */ /* 0x000f2200080211ff */
[----:B-1-3--:R-:W-:Y:S01]  /*20a0*/  IMAD R13, R32, 0x4000, R9 ;  /* 0x00004000200d7824 */ /* 0x00afe200078e0209 */
[----:B--2-4-:R-:W-:Y:S08]  /*20b0*/  @!P1 BRA `(.L_x_28) ;  /* 0x0000001400f89947 */ /* 0x014ff00003800000 */
.L_x_60:
[----:B------:R-:W-:Y:S01]  /*20c0*/  R2UR UR4, R13 ;  /* 0x000000000d0472ca */ /* 0x000fe200000e0000 */
[----:B------:R-:W-:Y:S01]  /*20d0*/  UMOV UR14, 0x0 ;  /* 0x00000000000e7882 */ /* 0x000fe20000000000 */
[----:B------:R-:W-:Y:S01]  /*20e0*/  R2UR UR9, R3 ;  /* 0x00000000030972ca */ /* 0x000fe200000e0000 */
[----:B------:R-:W-:Y:S01]  /*20f0*/  UMOV UR15, 0x10000000 ;  /* 0x10000000000f7882 */ /* 0x000fe20000000000 */
[----:B------:R-:W-:Y:S02]  /*2100*/  R2UR UR10, R18 ;  /* 0x00000000120a72ca */ /* 0x000fe400000e0000 */
[----:B------:R-:W-:Y:S02]  /*2110*/  R2UR UR16, R30 ;  /* 0x000000001e1072ca */ /* 0x000fe400000e0000 */
[----:B------:R-:W-:Y:S02]  /*2120*/  R2UR UR17, R31 ;  /* 0x000000001f1172ca */ /* 0x000fe400000e0000 */
[----:B------:R-:W-:Y:S02]  /*2130*/  R2UR UR11, R2 ;  /* 0x00000000020b72ca */ /* 0x000fe400000e0000 */
[----:B------:R-:W-:Y:S01]  /*2140*/  R2UR UR12, R26 ;  /* 0x000000001a0c72ca */ /* 0x000fe200000e0000 */
[----:B------:R-:W-:Y:S01]  /*2150*/  UIADD3 UR8, UPT, UPT, UR4, 0x8000, URZ ;  /* 0x0000800004087890 */ /* 0x000fe2000fffe0ff */
[----:B------:R-:W-:Y:S01]  /*2160*/  R2UR UR13, R27 ;  /* 0x000000001b0d72ca */ /* 0x000fe200000e0000 */
[----:B------:R-:W-:Y:S01]  /*2170*/  UIADD3 UR4, UPT, UPT, UR4, 0x1c000, URZ ;  /* 0x0001c00004047890 */ /* 0x000fe2000fffe0ff */
[----:B------:R-:W-:Y:S01]  /*2180*/  R2UR UR7, R12 ;  /* 0x000000000c0772ca */ /* 0x000fe200000e0000 */
[----:B------:R-:W-:Y:S01]  /*2190*/  UMOV UR5, UR9 ;  /* 0x0000000900057c82 */ /* 0x000fe20008000000 */
[----:B------:R-:W-:Y:S01]  /*21a0*/  UMOV UR6, UR10 ;  /* 0x0000000a00067c82 */ /* 0x000fe20008000000 */
[----:B------:R-:W-:Y:S04]  /*21b0*/  SEL R32, RZ, 0x1, P0 ;  /* 0x00000001ff207807 */ /* 0x000fe80000000000 */
[----:B------:R2:W-:Y:S01]  /*21c0*/  UTMALDG.2D [UR8], [UR16], desc[UR14] ;  /* 0x00000e08100075b4 */ /* 0x0005e20008009000 */
[----:B------:R-:W-:Y:S01]  /*21d0*/  LOP3.LUT R13, R19, R32, RZ, 0x3c, !PT ;  /* 0x00000020130d7212 */ /* 0x000fe200078e3cff */
[----:B------:R-:W-:Y:S03]  /*21e0*/  IMAD R19, R22, 0x8, R15 ;  /* 0x0000000816137824 */ /* 0x000fe600078e020f */
[----:B------:R-:W-:Y:S01]  /*21f0*/  LOP3.LUT R21, R13, 0x1, RZ, 0x3c, !PT ;  /* 0x000000010d157812 */ /* 0x000fe200078e3cff */
[----:B------:R2:W-:Y:S01]  /*2200*/  UTMALDG.2D [UR4], [UR12], desc[UR14] ;  /* 0x00000e040c0075b4 */ /* 0x0005e20008009000 */
[----:B------:R2:W-:Y:S03]  /*2210*/  SYNCS.ARRIVE.TRANS64 RZ, [R3+URZ], R24 ;  /* 0x0000001803ff79a7 */ /* 0x0005e600080000ff */
[----:B------:R-:W-:Y:S02]  /*2220*/  IMAD.U32 R28, R21, -0x80000000, RZ ;  /* 0x80000000151c7824 */ /* 0x000fe400078e00ff */
[----:B------:R-:W-:Y:S02]  /*2230*/  VIADD R21, R18, 0x80 ;  /* 0x0000008012157836 */ /* 0x000fe40000000000 */
[----:B------:R-:W3:Y:S02]  /*2240*/  SYNCS.PHASECHK.TRANS64.TRYWAIT P0, [R19+URZ+0x28], R28 ;  /* 0x0000281c130075a7 */ /* 0x000ee400080011ff */
[----:B--23--:R-:W-:Y:S05]  /*2250*/  @!P0 BRA `(.L_x_29) ;  /* 0x0000001400a88947 */ /* 0x00cfea0003800000 */
.L_x_62:
[----:B------:R-:W-:Y:S01]  /*2260*/  R2UR UR16, R30 ;  /* 0x000000001e1072ca */ /* 0x000fe200000e0000 */
[----:B-1----:R-:W-:Y:S01]  /*2270*/  IMAD R3, R22, 0x4000, R9 ;  /* 0x0000400016037824 */ /* 0x002fe200078e0209 */
[----:B------:R-:W-:Y:S01]  /*2280*/  R2UR UR17, R31 ;  /* 0x000000001f1172ca */ /* 0x000fe200000e0000 */
[----:B------:R-:W-:Y:S01]  /*2290*/  UMOV UR14, 0x0 ;  /* 0x00000000000e7882 */ /* 0x000fe20000000000 */
[----:B------:R-:W-:Y:S01]  /*22a0*/  R2UR UR10, R21 ;  /* 0x00000000150a72ca */ /* 0x000fe200000e0000 */
[----:B------:R-:W-:Y:S01]  /*22b0*/  UMOV UR15, 0x10000000 ;  /* 0x10000000000f7882 */ /* 0x000fe20000000000 */
[----:B------:R-:W-:Y:S01]  /*22c0*/  R2UR UR4, R3 ;  /* 0x00000000030472ca */ /* 0x000fe200000e0000 */
[----:B------:R-:W-:Y:S01]  /*22d0*/  VIADD R18, R18, 0x200 ;  /* 0x0000020012127836 */ /* 0x000fe20000000000 */
[----:B------:R-:W-:Y:S01]  /*22e0*/  R2UR UR9, R19 ;  /* 0x00000000130972ca */ /* 0x000fe200000e0000 */
[----:B------:R-:W-:Y:S01]  /*22f0*/  VIADD R0, R0, 0x1 ;  /* 0x0000000100007836 */ /* 0x000fe20000000000 */
[----:B------:R-:W-:Y:S02]  /*2300*/  R2UR UR11, R2 ;  /* 0x00000000020b72ca */ /* 0x000fe400000e0000 */
[----:B------:R-:W-:Y:S02]  /*2310*/  R2UR UR12, R26 ;  /* 0x000000001a0c72ca */ /* 0x000fe400000e0000 */
[----:B------:R-:W-:Y:S02]  /*2320*/  R2UR UR13, R27 ;  /* 0x000000001b0d72ca */ /* 0x000fe400000e0000 */
[----:B------:R-:W-:Y:S01]  /*2330*/  R2UR UR7, R12 ;  /* 0x000000000c0772ca */ /* 0x000fe200000e0000 */
[----:B------:R-:W-:Y:S01]  /*2340*/  UMOV UR6, UR10 ;  /* 0x0000000a00067c82 */ /* 0x000fe20008000000 */
[C---:B------:R-:W-:Y:S01]  /*2350*/  VIADD R12, R22.reuse, 0x1 ;  /* 0x00000001160c7836 */ /* 0x040fe20000000000 */
[----:B------:R-:W-:Y:S01]  /*2360*/  UIADD3 UR8, UPT, UPT, UR4, 0x8000, URZ ;  /* 0x0000800004087890 */ /* 0x000fe2000fffe0ff */
[----:B------:R-:W-:Y:S01]  /*2370*/  ISETP.NE.AND P0, PT, R22, 0x4, PT ;  /* 0x000000041600780c */ /* 0x000fe20003f05270 */
[----:B------:R-:W-:Y:S01]  /*2380*/  UIADD3 UR4, UPT, UPT, UR4, 0x1c000, URZ ;  /* 0x0001c00004047890 */ /* 0x000fe2000fffe0ff */
[----:B------:R-:W-:Y:S02]  /*2390*/  UMOV UR5, UR9 ;  /* 0x0000000900057c82 */ /* 0x000fe40008000000 */
[----:B------:R-:W-:Y:S02]  /*23a0*/  SEL R12, R12, RZ, P0 ;  /* 0x000000ff0c0c7207 */ /* 0x000fe40000000000 */
[----:B------:R-:W-:Y:S02]  /*23b0*/  ISETP.NE.AND P0, PT, R18, 0x1d00, PT ;  /* 0x00001d001200780c */ /* 0x000fe40003f05270 */
[----:B------:R1:W-:Y:S01]  /*23c0*/  UTMALDG.2D [UR8], [UR16], desc[UR14] ;  /* 0x00000e08100075b4 */ /* 0x0003e20008009000 */
[----:B------:R-:W-:Y:S04]  /*23d0*/  ISETP.NE.AND P1, PT, R12, RZ, PT ;  /* 0x000000ff0c00720c */ /* 0x000fe80003f25270 */
[----:B------:R-:W-:Y:S01]  /*23e0*/  SEL R22, RZ, 0x1, P1 ;  /* 0x00000001ff167807 */ /* 0x000fe20000800000 */
[----:B------:R1:W-:Y:S01]  /*23f0*/  UTMALDG.2D [UR4], [UR12], desc[UR14] ;  /* 0x00000e040c0075b4 */ /* 0x0003e20008009000 */
[----:B------:R1:W-:Y:S02]  /*2400*/  SYNCS.ARRIVE.TRANS64 RZ, [R19+URZ], R24 ;  /* 0x0000001813ff79a7 */ /* 0x0003e400080000ff */
[----:B------:R-:W-:Y:S02]  /*2410*/  LOP3.LUT R13, R13, R22, RZ, 0x3c, !PT ;  /* 0x000000160d0d7212 */ /* 0x000fe400078e3cff */
[----:B------:R-:W-:Y:S05]  /*2420*/  @P0 BRA `(.L_x_30) ;  /* 0xfffffff4007c0947 */ /* 0x000fea000383ffff */
[----:B------:R-:W-:-:S13]  /*2430*/  ISETP.NE.AND P0, PT, R14, R10, PT ;  /* 0x0000000a0e00720c */ /* 0x000fda0003f05270 */
[----:B-1----:R-:W-:Y:S05]  /*2440*/  @!P0 EXIT ;  /* 0x000000000000894d */ /* 0x002fea0003800000 */
[----:B------:R-:W-:-:S04]  /*2450*/  IADD3 R14, PT, PT, R14, 0x1, RZ ;  /* 0x000000010e0e7810 */ /* 0x000fc80007ffe0ff */
[----:B------:R-:W-:Y:S01]  /*2460*/  LEA R0, R14, R11, 0x7 ;  /* 0x0000000b0e007211 */ /* 0x000fe200078e38ff */
[----:B------:R-:W-:Y:S06]  /*2470*/  BRA `(.L_x_31) ;  /* 0xfffffff400047947 */ /* 0x000fec000383ffff */
.L_x_13:
[----:B------:R-:W-:-:S04]  /*2480*/  LOP3.LUT R0, R3, 0xfffffffc, RZ, 0xc0, !PT ;  /* 0xfffffffc03007812 */ /* 0x000fc800078ec0ff */
[----:B------:R-:W-:-:S13]  /*2490*/  ISETP.NE.AND P0, PT, R0, 0x4, PT ;  /* 0x000000040000780c */ /* 0x000fda0003f05270 */
[----:B-1----:R-:W-:Y:S05]  /*24a0*/  @P0 EXIT ;  /* 0x000000000000094d */ /* 0x002fea0003800000 */
[----:B------:R-:W1:Y:S01]  /*24b0*/  S2R R0, SR_CgaCtaId ;  /* 0x0000000000007919 */ /* 0x000e620000008800 */
[----:B------:R-:W-:-:S04]  /*24c0*/  MOV R5, 0x400 ;  /* 0x0000040000057802 */ /* 0x000fc80000000f00 */
[----:B-1----:R-:W-:-:S05]  /*24d0*/  LEA R0, R0, R5, 0x18 ;  /* 0x0000000500007211 */ /* 0x002fca00078ec0ff */
[----:B------:R-:W1:Y:S02]  /*24e0*/  LDS R4, [R0+0x31498] ;  /* 0x0314980000047984 */ /* 0x000e640000000800 */
[----:B-1----:R-:W-:-:S13]  /*24f0*/  ISETP.NE.AND P0, PT, R4, RZ, PT ;  /* 0x000000ff0400720c */ /* 0x002fda0003f05270 */
[----:B------:R-:W-:Y:S05]  /*2500*/  @!P0 BRA `(.L_x_32) ;  /* 0x0000000000048947 */ /* 0x000fea0003800000 */
[----:B------:R-:W-:Y:S05]  /*2510*/  BPT.TRAP 0x1 ;  /* 0x000000040000795c */ /* 0x000fea0000300000 */
.L_x_32:
[----:B------:R-:W1:Y:S01]  /*2520*/  S2UR UR4, SR_CTAID.X ;  /* 0x00000000000479c3 */ /* 0x000e620000002500 */
[----:B------:R-:W-:Y:S02]  /*2530*/  IADD3 R3, PT, PT, R3, -0x4, RZ ;  /* 0xfffffffc03037810 */ /* 0x000fe40007ffe0ff */
[----:B-1----:R-:W-:-:S13]  /*2540*/  ISETP.LE.U32.AND P0, PT, R22, UR4, PT ;  /* 0x0000000416007c0c */ /* 0x002fda000bf03070 */
[----:B------:R-:W-:Y:S05]  /*2550*/  @P0 BRA `(.L_x_33) ;  /* 0x0000000c00940947 */ /* 0x000fea0003800000 */
[----:B------:R-:W-:Y:S01]  /*2560*/  IMAD.U32 R31, RZ, RZ, UR4 ;  /* 0x00000004ff1f7e24 */ /* 0x000fe2000f8e00ff */
[----:B------:R-:W-:Y:S01]  /*2570*/  MOV R21, 0xffffffff ;  /* 0xffffffff00157802 */ /* 0x000fe20000000f00 */
[----:B------:R-:W-:Y:S02]  /*2580*/  IMAD R4, R3, 0x20, R2 ;  /* 0x0000002003047824 */ /* 0x000fe400078e0202 */
[----:B------:R-:W-:Y:S01]  /*2590*/  IMAD.SHL.U32 R23, R2, 0x10, RZ ;  /* 0x0000001002177824 */ /* 0x000fe200078e00ff */
[----:B------:R-:W-:Y:S01]  /*25a0*/  LOP3.LUT R5, RZ, R31, RZ, 0x33, !PT ;  /* 0x0000001fff057212 */ /* 0x000fe200078e33ff */
[----:B------:R-:W-:-:S03]  /*25b0*/  IMAD.SHL.U32 R2, R4, 0x80, RZ ;  /* 0x0000008004027824 */ /* 0x000fc600078e00ff */
[----:B------:R-:W-:Y:S01]  /*25c0*/  LOP3.LUT R23, R23, 0x70, RZ, 0xc0, !PT ;  /* 0x0000007017177812 */ /* 0x000fe200078ec0ff */
[----:B------:R-:W-:-:S03]  /*25d0*/  IMAD.IADD R22, R22, 0x1, R5 ;  /* 0x0000000116167824 */ /* 0x000fc600078e0205 */
[C---:B------:R-:W-:Y:S02]  /*25e0*/  LOP3.LUT R11, R2.reuse, R23, RZ, 0xfc, !PT ;  /* 0x00000017020b7212 */ /* 0x040fe400078efcff */
[C-C-:B------:R-:W-:Y:S02]  /*25f0*/  LOP3.LUT R29, R2.reuse, 0x10, R23.reuse, 0xf6, !PT ;  /* 0x00000010021d7812 */ /* 0x140fe400078ef617 */
[----:B------:R-:W-:Y:S01]  /*2600*/  LOP3.LUT R9, R2, 0x20, R23, 0xf6, !PT ;  /* 0x0000002002097812 */ /* 0x000fe200078ef617 */
[----:B------:R-:W-:Y:S01]  /*2610*/  IMAD.IADD R30, R0, 0x1, R11 ;  /* 0x00000001001e7824 */ /* 0x000fe200078e020b */
[----:B------:R-:W-:Y:S01]  /*2620*/  LOP3.LUT R27, R2, 0x30, R23, 0xf6, !PT ;  /* 0x00000030021b7812 */ /* 0x000fe200078ef617 */
[----:B------:R-:W-:Y:S01]  /*2630*/  IMAD.IADD R29, R0, 0x1, R29 ;  /* 0x00000001001d7824 */ /* 0x000fe200078e021d */
[----:B------:R-:W-:Y:S01]  /*2640*/  LOP3.LUT R7, R2, 0x40, R23, 0xf6, !PT ;  /* 0x0000004002077812 */ /* 0x000fe200078ef617 */
[----:B------:R-:W-:Y:S01]  /*2650*/  IMAD.IADD R28, R0, 0x1, R9 ;  /* 0x00000001001c7824 */ /* 0x000fe200078e0209 */
[----:B------:R-:W-:-:S02]  /*2660*/  LOP3.LUT R25, R2, 0x50, R23, 0xf6, !PT ;  /* 0x0000005002197812 */ /* 0x000fc400078ef617 */
[----:B------:R-:W-:Y:S01]  /*2670*/  LOP3.LUT R5, R2, 0x60, R23, 0xf6, !PT ;  /* 0x0000006002057812 */ /* 0x000fe200078ef617 */
[C---:B------:R-:W-:Y:S01]  /*2680*/  IMAD.IADD R26, R0.reuse, 0x1, R7 ;  /* 0x00000001001a7824 */ /* 0x040fe200078e0207 */
[----:B------:R-:W-:Y:S01]  /*2690*/  SHF.R.U32.HI R22, RZ, 0x7, R22 ;  /* 0x00000007ff167819 */ /* 0x000fe20000011616 */
[----:B------:R-:W-:Y:S01]  /*26a0*/  IMAD.IADD R25, R0, 0x1, R25 ;  /* 0x0000000100197824 */ /* 0x000fe200078e0219 */
[----:B------:R-:W-:Y:S01]  /*26b0*/  LOP3.LUT R23, R2, 0x70, R23, 0xf6, !PT ;  /* 0x0000007002177812 */ /* 0x000fe200078ef617 */
[C---:B------:R-:W-:Y:S01]  /*26c0*/  IMAD.IADD R24, R0.reuse, 0x1, R5 ;  /* 0x0000000100187824 */ /* 0x040fe200078e0205 */
[C---:B------:R-:W-:Y:S01]  /*26d0*/  IADD3 R27, PT, PT, R0.reuse, R27, RZ ;  /* 0x0000001b001b7210 */ /* 0x040fe20007ffe0ff */
[----:B------:R-:W-:Y:S01]  /*26e0*/  IMAD.MOV R22, RZ, RZ, -R22 ;  /* 0x000000ffff167224 */ /* 0x000fe200078e0a16 */
[----:B------:R-:W-:-:S07]  /*26f0*/  IADD3 R23, PT, PT, R0, R23, RZ ;  /* 0x0000001700177210 */ /* 0x000fce0007ffe0ff */
.L_x_41:
[----:B---3--:R-:W-:Y:S01]  /*2700*/  SHF.R.U32.HI R43, RZ, 0x5, R31 ;  /* 0x00000005ff2b7819 */ /* 0x008fe2000001161f */
[----:B------:R-:W-:Y:S01]  /*2710*/  VIADD R22, R22, 0x1 ;  /* 0x0000000116167836 */ /* 0x000fe20000000000 */
[----:B------:R-:W-:Y:S05]  /*2720*/  YIELD ;  /* 0x0000000000007946 */ /* 0x000fea0003800000 */
[----:B------:R-:W-:Y:S01]  /*2730*/  LOP3.LUT R43, R43, 0x7fffff8, RZ, 0xc0, !PT ;  /* 0x07fffff82b2b7812 */ /* 0x000fe200078ec0ff */
[----:B------:R-:W-:Y:S01]  /*2740*/  VIADD R21, R21, 0x1 ;  /* 0x0000000115157836 */ /* 0x000fe20000000000 */
[----:B------:R-:W-:Y:S02]  /*2750*/  ISETP.NE.AND P2, PT, R3, RZ, PT ;  /* 0x000000ff0300720c */ /* 0x000fe40003f45270 */
[----:B------:R-:W-:-:S02]  /*2760*/  VIADDMNMX.U32 R42, R20, -R43, 0x8, PT ;  /* 0x00000008142a7446 */ /* 0x000fc4000380082b */
[----:B------:R-:W-:Y:S02]  /*2770*/  ISETP.NE.AND P0, PT, R22, 0x1, PT ;  /* 0x000000011600780c */ /* 0x000fe40003f05270 */
[----:B------:R-:W-:Y:S02]  /*2780*/  LOP3.LUT R5, R31, 0xff, RZ, 0xc0, !PT ;  /* 0x000000ff1f057812 */ /* 0x000fe400078ec0ff */
[----:B------:R-:W-:-:S09]  /*2790*/  MOV R2, 0x27b0 ;  /* 0x000027b000027802 */ /* 0x000fd20000000f00 */
[----:B------:R-:W-:Y:S05]  /*27a0*/  CALL.REL.NOINC `($__internal_3_$__cuda_sm20_div_u16) ;  /* 0x0000001000a87944 */ /* 0x000fea0003c00000 */
[C---:B------:R-:W-:Y:S01]  /*27b0*/  IMAD.SHL.U32 R7, R21.reuse, 0x8, RZ ;  /* 0x0000000815077824 */ /* 0x040fe200078e00ff */
[----:B------:R-:W-:Y:S01]  /*27c0*/  SHF.R.U32.HI R5, RZ, 0x1, R21 ;  /* 0x00000001ff057819 */ /* 0x000fe20000011615 */
[----:B------:R-:W-:-:S03]  /*27d0*/  IMAD.SHL.U32 R40, R21, 0x80, RZ ;  /* 0x0000008015287824 */ /* 0x000fc600078e00ff */
[----:B------:R-:W-:Y:S02]  /*27e0*/  LOP3.LUT R7, R7, 0x8, RZ, 0xc0, !PT ;  /* 0x0000000807077812 */ /* 0x000fe400078ec0ff */
[----:B------:R-:W-:Y:S02]  /*27f0*/  LOP3.LUT R5, R5, 0x1, RZ, 0xc0, !PT ;  /* 0x0000000105057812 */ /* 0x000fe400078ec0ff */
[----:B------:R-:W-:Y:S01]  /*2800*/  LOP3.LUT R40, R40, 0x80, RZ, 0xc0, !PT ;  /* 0x0000008028287812 */ /* 0x000fe200078ec0ff */
[----:B------:R-:W-:Y:S02]  /*2810*/  IMAD.IADD R2, R0, 0x1, R7 ;  /* 0x0000000100027824 */ /* 0x000fe400078e0207 */
[----:B------:R-:W-:-:S04]  /*2820*/  IMAD.U32 R5, R5, -0x80000000, RZ ;  /* 0x8000000005057824 */ /* 0x000fc800078e00ff */
[----:B------:R-:W1:Y:S02]  /*2830*/  SYNCS.PHASECHK.TRANS64.TRYWAIT P1, [R2+URZ+0x31478], R5 ;  /* 0x03147805020075a7 */ /* 0x000e6400080211ff */
[----:B-1----:R-:W-:Y:S05]  /*2840*/  @!P1 BRA `(.L_x_34) ;  /* 0x0000001000449947 */ /* 0x002fea0003800000 */
.L_x_64:
[----:B------:R-:W-:Y:S01]  /*2850*/  NOP ;  /* 0x0000000000007918 */ /* 0x000fe20000000000 */
[----:B------:R-:W-:Y:S05]  /*2860*/  @P2 BRA `(.L_x_35) ;  /* 0x0000000000042947 */ /* 0x000fea0003800000 */
[----:B------:R-:W-:-:S04]  /*2870*/  DEPBAR.LE SB0, 0x1 ;  /* 0x000080400000791a */ /* 0x000fc80000000000 */
.L_x_35:
[----:B------:R-:W-:Y:S05]  /*2880*/  WARPSYNC.ALL ;  /* 0x0000000000007948 */ /* 0x000fea0003800000 */
[----:B------:R-:W-:Y:S01]  /*2890*/  NOP ;  /* 0x0000000000007918 */ /* 0x000fe20000000000 */
[----:B------:R-:W-:Y:S01]  /*28a0*/  BAR.SYNC.DEFER_BLOCKING 0x8, 0x80 ;  /* 0x0202000000007b1d */ /* 0x000fe20000010000 */
[C---:B------:R-:W-:Y:S01]  /*28b0*/  R2UR UR5, R40.reuse ;  /* 0x00000000280572ca */ /* 0x040fe200000e0000 */
[----:B------:R-:W-:Y:S01]  /*28c0*/  IMAD.SHL.U32 R48, R41, 0x80, RZ ;  /* 0x0000008029307824 */ /* 0x000fe200078e00ff */
[----:B------:R-:W-:Y:S02]  /*28d0*/  R2UR UR4, R40 ;  /* 0x00000000280472ca */ /* 0x000fe400000e0000 */
[----:B------:R-:W-:-:S02]  /*28e0*/  ISETP.NE.AND P1, PT, R3, RZ, PT ;  /* 0x000000ff0300720c */ /* 0x000fc40003f25270 */
[----:B------:R-:W-:-:S07]  /*28f0*/  LOP3.LUT R48, R48, 0x7fff80, RZ, 0xe2, !PT ;  /* 0x007fff8030307812 */ /* 0x000fce00078ee2ff */
[----:B------:R-:W2:Y:S01]  /*2900*/  LDTM.x8 R12, tmem[UR5] ;  /* 0x00000005000c79ee */ /* 0x000ea200081c0000 */
[C---:B------:R-:W-:Y:S01]  /*2910*/  R2UR UR5, R40.reuse ;  /* 0x00000000280572ca */ /* 0x040fe200000e0000 */
[----:B------:R-:W-:Y:S01]  /*2920*/  NOP ;  /* 0x0000000000007918 */ /* 0x000fe20000000000 */
[----:B-12---:R-:W1:Y:S01]  /*2930*/  LDTM.x8 R4, tmem[UR4+0x8] ;  /* 0x00000804000479ee */ /* 0x006e6200081c0000 */
[----:B------:R-:W-:Y:S02]  /*2940*/  R2UR UR4, R40 ;  /* 0x00000000280472ca */ /* 0x000fe400000e0000 */
[----:B------:R-:W-:Y:S02]  /*2950*/  F2FP.BF16.F32.PACK_AB R32, R13, R12 ;  /* 0x0000000c0d20723e */ /* 0x000fe400000010ff */
[----:B------:R-:W-:Y:S02]  /*2960*/  F2FP.BF16.F32.PACK_AB R33, R15, R14 ;  /* 0x0000000e0f21723e */ /* 0x000fe400000010ff */
[----:B------:R-:W-:-:S02]  /*2970*/  F2FP.BF16.F32.PACK_AB R34, R17, R16 ;  /* 0x000000101122723e */ /* 0x000fc400000010ff */
[----:B------:R-:W-:Y:S02]  /*2980*/  F2FP.BF16.F32.PACK_AB R35, R19, R18 ;  /* 0x000000121323723e */ /* 0x000fe400000010ff */
[----:B-1----:R-:W-:-:S03]  /*2990*/  F2FP.BF16.F32.PACK_AB R36, R5, R4 ;  /* 0x000000040524723e */ /* 0x002fc600000010ff */
[----:B------:R1:W-:Y:S01]  /*29a0*/  STS.128 [R30], R32 ;  /* 0x000000201e007388 */ /* 0x0003e20000000c00 */
[----:B------:R-:W-:Y:S01]  /*29b0*/  F2FP.BF16.F32.PACK_AB R37, R7, R6 ;  /* 0x000000060725723e */ /* 0x000fe200000010ff */
[----:B------:R-:W-:Y:S01]  /*29c0*/  NOP ;  /* 0x0000000000007918 */ /* 0x000fe20000000000 */
[----:B------:R-:W-:Y:S01]  /*29d0*/  F2FP.BF16.F32.PACK_AB R38, R9, R8 ;  /* 0x000000080926723e */ /* 0x000fe200000010ff */
[----:B------:R-:W2:Y:S01]  /*29e0*/  LDTM.x8 R12, tmem[UR5+0x10] ;  /* 0x00001005000c79ee */ /* 0x000ea200081c0000 */
[----:B------:R-:W-:Y:S02]  /*29f0*/  F2FP.BF16.F32.PACK_AB R39, R11, R10 ;  /* 0x0000000a0b27723e */ /* 0x000fe400000010ff */
[----:B------:R-:W-:-:S03]  /*2a00*/  R2UR UR5, R40 ;  /* 0x00000000280572ca */ /* 0x000fc600000e0000 */
[----:B------:R3:W-:Y:S01]  /*2a10*/  STS.128 [R29], R36 ;  /* 0x000000241d007388 */ /* 0x0007e20000000c00 */
[----:B------:R-:W-:Y:S01]  /*2a20*/  NOP ;  /* 0x0000000000007918 */ /* 0x000fe20000000000 */
[----:B--2---:R-:W2:Y:S01]  /*2a30*/  LDTM.x8 R4, tmem[UR4+0x18] ;  /* 0x00001804000479ee */ /* 0x004ea200081c0000 */
[----:B------:R-:W-:Y:S02]  /*2a40*/  R2UR UR4, R40 ;  /* 0x00000000280472ca */ /* 0x000fe400000e0000 */
[----:B-1----:R-:W-:Y:S02]  /*2a50*/  F2FP.BF16.F32.PACK_AB R32, R13, R12 ;  /* 0x0000000c0d20723e */ /* 0x002fe400000010ff */
[----:B------:R-:W-:Y:S02]  /*2a60*/  F2FP.BF16.F32.PACK_AB R33, R15, R14 ;  /* 0x0000000e0f21723e */ /* 0x000fe400000010ff */
[----:B------:R-:W-:Y:S02]  /*2a70*/  F2FP.BF16.F32.PACK_AB R34, R17, R16 ;  /* 0x000000101122723e */ /* 0x000fe400000010ff */
[----:B------:R-:W-:-:S02]  /*2a80*/  F2FP.BF16.F32.PACK_AB R35, R19, R18 ;  /* 0x000000121323723e */ /* 0x000fc400000010ff */
[----:B--2---:R-:W-:Y:S02]  /*2a90*/  F2FP.BF16.F32.PACK_AB R44, R5, R4 ;  /* 0x00000004052c723e */ /* 0x004fe400000010ff */
[----:B------:R-:W-:Y:S01]  /*2aa0*/  F2FP.BF16.F32.PACK_AB R45, R7, R6 ;  /* 0x00000006072d723e */ /* 0x000fe200000010ff */
[----:B------:R1:W-:Y:S01]  /*2ab0*/  STS.128 [R28], R32 ;  /* 0x000000201c007388 */ /* 0x0003e20000000c00 */
[----:B------:R-:W-:Y:S01]  /*2ac0*/  F2FP.BF16.F32.PACK_AB R46, R9, R8 ;  /* 0x00000008092e723e */ /* 0x000fe200000010ff */
[----:B------:R-:W-:Y:S01]  /*2ad0*/  NOP ;  /* 0x0000000000007918 */ /* 0x000fe20000000000 */
[----:B------:R-:W-:Y:S01]  /*2ae0*/  F2FP.BF16.F32.PACK_AB R47, R11, R10 ;  /* 0x0000000a0b2f723e */ /* 0x000fe200000010ff */
[----:B------:R-:W2:Y:S01]  /*2af0*/  LDTM.x8 R12, tmem[UR5+0x20] ;  /* 0x00002005000c79ee */ /* 0x000ea200081c0000 */
[----:B------:R-:W-:-:S03]  /*2b00*/  R2UR UR5, R40 ;  /* 0x00000000280572ca */ /* 0x000fc600000e0000 */
[----:B------:R4:W-:Y:S01]  /*2b10*/  STS.128 [R27], R44 ;  /* 0x0000002c1b007388 */ /* 0x0009e20000000c00 */
[----:B------:R-:W-:Y:S01]  /*2b20*/  NOP ;  /* 0x0000000000007918 */ /* 0x000fe20000000000 */
[----:B--2---:R-:W1:Y:S01]  /*2b30*/  LDTM.x8 R4, tmem[UR4+0x28] ;  /* 0x00002804000479ee */ /* 0x004e6200081c0000 */
[----:B------:R-:W-:Y:S02]  /*2b40*/  R2UR UR4, R40 ;  /* 0x00000000280472ca */ /* 0x000fe400000e0000 */
[----:B---3--:R-:W-:Y:S02]  /*2b50*/  F2FP.BF16.F32.PACK_AB R36, R13, R12 ;  /* 0x0000000c0d24723e */ /* 0x008fe400000010ff */
[----:B------:R-:W-:Y:S02]  /*2b60*/  F2FP.BF16.F32.PACK_AB R37, R15, R14 ;  /* 0x0000000e0f25723e */ /* 0x000fe400000010ff */
[----:B------:R-:W-:Y:S02]  /*2b70*/  F2FP.BF16.F32.PACK_AB R38, R17, R16 ;  /* 0x000000101126723e */ /* 0x000fe400000010ff */
[----:B------:R-:W-:-:S02]  /*2b80*/  F2FP.BF16.F32.PACK_AB R39, R19, R18 ;  /* 0x000000121327723e */ /* 0x000fc400000010ff */
[----:B-1----:R-:W-:Y:S02]  /*2b90*/  F2FP.BF16.F32.PACK_AB R32, R5, R4 ;  /* 0x000000040520723e */ /* 0x002fe400000010ff */
[----:B------:R-:W-:Y:S01]  /*2ba0*/  F2FP.BF16.F32.PACK_AB R33, R7, R6 ;  /* 0x000000060721723e */ /* 0x000fe200000010ff */
[----:B------:R1:W-:Y:S01]  /*2bb0*/  STS.128 [R26], R36 ;  /* 0x000000241a007388 */ /* 0x0003e20000000c00 */
[----:B------:R-:W-:Y:S01]  /*2bc0*/  F2FP.BF16.F32.PACK_AB R34, R9, R8 ;  /* 0x000000080922723e */ /* 0x000fe200000010ff */
[----:B------:R-:W-:Y:S01]  /*2bd0*/  NOP ;  /* 0x0000000000007918 */ /* 0x000fe20000000000 */
[----:B------:R-:W-:Y:S01]  /*2be0*/  F2FP.BF16.F32.PACK_AB R35, R11, R10 ;  /* 0x0000000a0b23723e */ /* 0x000fe200000010ff */
[----:B------:R-:W2:Y:S01]  /*2bf0*/  LDTM.x8 R12, tmem[UR5+0x30] ;  /* 0x00003005000c79ee */ /* 0x000ea200081c0000 */
[----:B----4-:R-:W-:Y:S02]  /*2c00*/  PRMT R44, R42, 0x9910, RZ ;  /* 0x000099102a2c7816 */ /* 0x010fe400000000ff */
[----:B------:R-:W-:Y:S01]  /*2c10*/  PRMT R42, R41, 0x9910, RZ ;  /* 0x00009910292a7816 */ /* 0x000fe200000000ff */
[----:B------:R1:W-:Y:S01]  /*2c20*/  STS.128 [R25], R32 ;  /* 0x0000002019007388 */ /* 0x0003e20000000c00 */
[----:B------:R-:W-:Y:S01]  /*2c30*/  NOP ;  /* 0x0000000000007918 */ /* 0x000fe20000000000 */
[----:B--2---:R-:W2:Y:S02]  /*2c40*/  LDTM.x8 R4, tmem[UR4+0x38] ;  /* 0x00003804000479ee */ /* 0x004ea400081c0000 */
[----:B------:R-:W-:-:S04]  /*2c50*/  IMAD R42, R42, R44, RZ ;  /* 0x0000002c2a2a7224 */ /* 0x000fc800078e02ff */
[----:B------:R-:W-:-:S05]  /*2c60*/  IMAD.MOV R42, RZ, RZ, -R42 ;  /* 0x000000ffff2a7224 */ /* 0x000fca00078e0a2a */
[----:B------:R-:W-:Y:S02]  /*2c70*/  PRMT R42, R42, 0x7710, RZ ;  /* 0x000077102a2a7816 */ /* 0x000fe400000000ff */
[----:B------:R-:W-:Y:S02]  /*2c80*/  F2FP.BF16.F32.PACK_AB R12, R13, R12 ;  /* 0x0000000c0d0c723e */ /* 0x000fe400000010ff */
[----:B------:R-:W-:Y:S02]  /*2c90*/  F2FP.BF16.F32.PACK_AB R13, R15, R14 ;  /* 0x0000000e0f0d723e */ /* 0x000fe400000010ff */
[----:B------:R-:W-:Y:S02]  /*2ca0*/  F2FP.BF16.F32.PACK_AB R14, R17, R16 ;  /* 0x00000010110e723e */ /* 0x000fe400000010ff */
[----:B------:R-:W-:Y:S02]  /*2cb0*/  F2FP.BF16.F32.PACK_AB R15, R19, R18 ;  /* 0x00000012130f723e */ /* 0x000fe400000010ff */
[----:B--2---:R-:W-:-:S02]  /*2cc0*/  F2FP.BF16.F32.PACK_AB R4, R5, R4 ;  /* 0x000000040504723e */ /* 0x004fc400000010ff */
[----:B------:R-:W-:Y:S01]  /*2cd0*/  F2FP.BF16.F32.PACK_AB R5, R7, R6 ;  /* 0x000000060705723e */ /* 0x000fe200000010ff */
[----:B------:R1:W-:Y:S01]  /*2ce0*/  STS.128 [R24], R12 ;  /* 0x0000000c18007388 */ /* 0x0003e20000000c00 */
[----:B------:R-:W-:Y:S01]  /*2cf0*/  F2FP.BF16.F32.PACK_AB R6, R9, R8 ;  /* 0x000000080906723e */ /* 0x000fe200000010ff */
[----:B------:R-:W-:Y:S01]  /*2d00*/  NOP ;  /* 0x0000000000007918 */ /* 0x000fe20000000000 */
[----:B------:R-:W-:Y:S01]  /*2d10*/  F2FP.BF16.F32.PACK_AB R7, R11, R10 ;  /* 0x0000000a0b07723e */ /* 0x000fe200000010ff */
[----:B------:R-:W-:-:S04]  /*2d20*/  IMAD.IADD R8, R42, 0x1, R31 ;  /* 0x000000012a087824 */ /* 0x000fc800078e021f */
[----:B------:R1:W-:Y:S01]  /*2d30*/  STS.128 [R23], R4 ;  /* 0x0000000417007388 */ /* 0x0003e20000000c00 */
[----:B------:R-:W-:Y:S01]  /*2d40*/  LOP3.LUT R8, R8, 0xff, RZ, 0xc0, !PT ;  /* 0x000000ff08087812 */ /* 0x000fe200078ec0ff */
[----:B------:R2:W-:Y:S06]  /*2d50*/  MEMBAR.ALL.CTA ;  /* 0x0000000000007992 */ /* 0x0005ec0000008000 */
[----:B--2---:R-:W2:Y:S01]  /*2d60*/  FENCE.VIEW.ASYNC.S ;  /* 0x00000000000073c6 */ /* 0x004ea20000000000 */
[----:B------:R-:W-:-:S04]  /*2d70*/  IMAD.IADD R8, R43, 0x1, R8 ;  /* 0x000000012b087824 */ /* 0x000fc800078e0208 */
[----:B------:R-:W-:Y:S01]  /*2d80*/  IMAD.SHL.U32 R49, R8, 0x80, RZ ;  /* 0x0000008008317824 */ /* 0x000fe200078e00ff */
[----:B--2---:R-:W-:Y:S06]  /*2d90*/  BAR.SYNC.DEFER_BLOCKING 0x8, 0x80 ;  /* 0x0202000000007b1d */ /* 0x004fec0000010000 */
[----:B------:R-:W-:Y:S05]  /*2da0*/  @P1 BRA `(.L_x_36) ;  /* 0x0000000000341947 */ /* 0x000fea0003800000 */
[----:B------:R-:W-:Y:S01]  /*2db0*/  ELECT P2, URZ, PT ;  /* 0x0000000000ff782f */ /* 0x000fe20003840000 */
[----:B------:R-:W-:-:S12]  /*2dc0*/  BSSY.RECONVERGENT B0, `(.L_x_37) ;  /* 0x000000a000007945 */ /* 0x000fd80003800200 */
[----:B------:R-:W-:Y:S05]  /*2dd0*/  @!P2 BRA `(.L_x_38) ;  /* 0x000000000020a947 */ /* 0x000fea0003800000 */
[----:B------:R-:W2:Y:S01]  /*2de0*/  LDCU.64 UR8, c[0x0][0x348] ;  /* 0x00006900ff0877ac */ /* 0x000ea20008000a00 */
[----:B------:R-:W-:Y:S02]  /*2df0*/  R2UR UR4, R0 ;  /* 0x00000000000472ca */ /* 0x000fe400000e0000 */
[----:B------:R-:W-:Y:S02]  /*2e00*/  R2UR UR5, R48 ;  /* 0x00000000300572ca */ /* 0x000fe400000e0000 */
[----:B------:R-:W-:Y:S01]  /*2e10*/  R2UR UR6, R49 ;  /* 0x00000000310672ca */ /* 0x000fe200000e0000 */
[----:B--2---:R-:W-:-:S04]  /*2e20*/  UIADD3 UR8, UP0, UPT, UR8, 0x240, URZ ;  /* 0x0000024008087890 */ /* 0x004fc8000ff1e0ff */
[----:B------:R-:W-:-:S09]  /*2e30*/  UIADD3.X UR9, UPT, UPT, URZ, UR9, URZ, UP0, !UPT ;  /* 0x00000009ff097290 */ /* 0x000fd200087fe4ff */
[----:B------:R2:W-:Y:S02]  /*2e40*/  UTMASTG.2D [UR4], [UR8] ;  /* 0x00000004080073b5 */ /* 0x0005e40008008000 */
[----:B--2---:R0:W-:Y:S02]  /*2e50*/  UTMACMDFLUSH ;  /* 0x00000000000079b7 */ /* 0x0041e40000000000 */
.L_x_38:
[----:B------:R-:W-:Y:S05]  /*2e60*/  BSYNC.RECONVERGENT B0 ;  /* 0x0000000000007941 */ /* 0x000fea0003800200 */
.L_x_37:
[----:B------:R-:W-:-:S04]  /*2e70*/  DEPBAR.LE SB0, 0x1 ;  /* 0x000080400000791a */ /* 0x000fc80000000000 */
.L_x_36:
[----:B------:R-:W-:Y:S01]  /*2e80*/  BAR.SYNC.DEFER_BLOCKING 0x8, 0x80 ;  /* 0x0202000000007b1d */ /* 0x000fe20000010000 */
[----:B------:R-:W-:Y:S01]  /*2e90*/  R2UR UR5, R40 ;  /* 0x00000000280572ca */ /* 0x000fe200000e0000 */
[----:B------:R-:W-:Y:S01]  /*2ea0*/  VIADD R2, R2, 0x31488 ;  /* 0x0003148802027836 */ /* 0x000fe20000000000 */
[----:B------:R-:W-:-:S04]  /*2eb0*/  R2UR UR4, R40 ;  /* 0x00000000280472ca */ /* 0x000fc800000e0000 */
[----:B------:R-:W-:-:S07]  /*2ec0*/  PRMT R2, RZ, 0x654, R2 ;  /* 0x00000654ff027816 */ /* 0x000fce0000000002 */
[----:B-1----:R-:W1:Y:S01]  /*2ed0*/  LDTM.x8 R12, tmem[UR5+0x40] ;  /* 0x00004005000c79ee */ /* 0x002e6200081c0000 */
[----:B------:R-:W-:Y:S01]  /*2ee0*/  NOP ;  /* 0x0000000000007918 */ /* 0x000fe20000000000 */
[----:B-1----:R-:W1:Y:S01]  /*2ef0*/  LDTM.x8 R4, tmem[UR4+0x48] ;  /* 0x00004804000479ee */ /* 0x002e6200081c0000 */
[----:B------:R-:W-:Y:S02]  /*2f00*/  F2FP.BF16.F32.PACK_AB R32, R13, R12 ;  /* 0x0000000c0d20723e */ /* 0x000fe400000010ff */
[----:B------:R-:W-:Y:S02]  /*2f10*/  F2FP.BF16.F32.PACK_AB R33, R15, R14 ;  /* 0x0000000e0f21723e */ /* 0x000fe400000010ff */
[----:B------:R-:W-:Y:S02]  /*2f20*/  F2FP.BF16.F32.PACK_AB R34, R17, R16 ;  /* 0x000000101122723e */ /* 0x000fe400000010ff */
[----:B------:R-:W-:Y:S02]  /*2f30*/  F2FP.BF16.F32.PACK_AB R35, R19, R18 ;  /* 0x000000121323723e */ /* 0x000fe400000010ff */
[----:B-1----:R-:W-:-:S03]  /*2f40*/  F2FP.BF16.F32.PACK_AB R44, R5, R4 ;  /* 0x00000004052c723e */ /* 0x002fc600000010ff */
[----:B------:R1:W-:Y:S01]  /*2f50*/  STS.128 [R30+0x4000], R32 ;  /* 0x004000201e007388 */ /* 0x0003e20000000c00 */
[----:B------:R-:W-:Y:S01]  /*2f60*/  F2FP.BF16.F32.PACK_AB R45, R7, R6 ;  /* 0x00000006072d723e */ /* 0x000fe200000010ff */
[----:B------:R-:W-:Y:S01]  /*2f70*/  NOP ;  /* 0x0000000000007918 */ /* 0x000fe20000000000 */
[----:B------:R-:W-:Y:S01]  /*2f80*/  F2FP.BF16.F32.PACK_AB R46, R9, R8 ;  /* 0x00000008092e723e */ /* 0x000fe200000010ff */
[----:B------:R-:W2:Y:S01]  /*2f90*/  LDTM.x8 R12, tmem[UR5+0x50] ;  /* 0x00005005000c79ee */ /* 0x000ea200081c0000 */
[----:B------:R-:W-:-:S05]  /*2fa0*/  F2FP.BF16.F32.PACK_AB R47, R11, R10 ;  /* 0x0000000a0b2f723e */ /* 0x000fca00000010ff */
[----:B------:R-:W-:Y:S01]  /*2fb0*/  STS.128 [R29+0x4000], R44 ;  /* 0x0040002c1d007388 */ /* 0x000fe20000000c00 */
[----:B------:R-:W-:Y:S01]  /*2fc0*/  NOP ;  /* 0x0000000000007918 */ /* 0x000fe20000000000 */
[----:B--2---:R-:W1:Y:S01]  /*2fd0*/  LDTM.x8 R4, tmem[UR4+0x58] ;  /* 0x00005804000479ee */ /* 0x004e6200081c0000 */
        /* <DEDUP_REMOVED lines=11> */
[----:B------:R3:W-:Y:S01]  /*3090*/  STS.128 [R27+0x4000], R32 ;  /* 0x004000201b007388 */ /* 0x0007e20000000c00 */
        /* <DEDUP_REMOVED lines=11> */
[----:B------:R-:W1:Y:S01]  /*3150*/  LDTM.x8 R12, tmem[UR5+0x70] ;  /* 0x00007005000c79ee */ /* 0x000e6200081c0000 */
[----:B------:R-:W-:-:S05]  /*3160*/  F2FP.BF16.F32.PACK_AB R39, R11, R10 ;  /* 0x0000000a0b27723e */ /* 0x000fca00000010ff */
[----:B------:R3:W-:Y:S01]  /*3170*/  STS.128 [R25+0x4000], R36 ;  /* 0x0040002419007388 */ /* 0x0007e20000000c00 */
        /* <DEDUP_REMOVED lines=10> */
[----:B------:R-:W-:Y:S02]  /*3220*/  F2FP.BF16.F32.PACK_AB R6, R9, R8 ;  /* 0x000000080906723e */ /* 0x000fe400000010ff */
[----:B------:R-:W-:-:S05]  /*3230*/  F2FP.BF16.F32.PACK_AB R7, R11, R10 ;  /* 0x0000000a0b07723e */ /* 0x000fca00000010ff */
[----:B------:R3:W-:Y:S01]  /*3240*/  STS.128 [R23+0x4000], R4 ;  /* 0x0040000417007388 */ /* 0x0007e20000000c00 */
[----:B------:R-:W-:Y:S01]  /*3250*/  NOP ;  /* 0x0000000000007918 */ /* 0x000fe20000000000 */
[----:B------:R3:W-:Y:S01]  /*3260*/  SYNCS.ARRIVE.TRANS64.RED.A1T0 RZ, [R2+URZ], RZ ;  /* 0x000000ff02ff79a7 */ /* 0x0007e200081004ff */
[----:B------:R1:W-:Y:S06]  /*3270*/  MEMBAR.ALL.CTA ;  /* 0x0000000000007992 */ /* 0x0003ec0000008000 */
[----:B-1----:R-:W1:Y:S02]  /*3280*/  FENCE.VIEW.ASYNC.S ;  /* 0x00000000000073c6 */ /* 0x002e640000000000 */
[----:B-1----:R-:W-:Y:S06]  /*3290*/  BAR.SYNC.DEFER_BLOCKING 0x8, 0x80 ;  /* 0x0202000000007b1d */ /* 0x002fec0000010000 */
[----:B------:R-:W-:Y:S05]  /*32a0*/  @P1 BRA `(.L_x_39) ;  /* 0x0000000000381947 */ /* 0x000fea0003800000 */
[----:B------:R-:W-:Y:S01]  /*32b0*/  ELECT P1, URZ, PT ;  /* 0x0000000000ff782f */ /* 0x000fe20003820000 */
[----:B------:R-:W-:-:S12]  /*32c0*/  BSSY.RECONVERGENT B0, `(.L_x_39) ;  /* 0x000000c000007945 */ /* 0x000fd80003800200 */
[----:B------:R-:W-:Y:S05]  /*32d0*/  @!P1 BRA `(.L_x_40) ;  /* 0x0000000000289947 */ /* 0x000fea0003800000 */
[----:B------:R-:W1:Y:S01]  /*32e0*/  LDCU.64 UR8, c[0x0][0x348] ;  /* 0x00006900ff0877ac */ /* 0x000e620008000a00 */
[----:B------:R-:W-:Y:S02]  /*32f0*/  R2UR UR5, R48 ;  /* 0x00000000300572ca */ /* 0x000fe400000e0000 */
[----:B------:R-:W-:Y:S02]  /*3300*/  R2UR UR4, R0 ;  /* 0x00000000000472ca */ /* 0x000fe400000e0000 */
[----:B------:R-:W-:-:S09]  /*3310*/  R2UR UR6, R49 ;  /* 0x00000000310672ca */ /* 0x000fd200000e0000 */
[----:B------:R-:W-:Y:S02]  /*3320*/  UIADD3 UR5, UPT, UPT, UR5, 0x40, URZ ;  /* 0x0000004005057890 */ /* 0x000fe4000fffe0ff */
[----:B------:R-:W-:Y:S02]  /*3330*/  UIADD3 UR4, UPT, UPT, UR4, 0x4000, URZ ;  /* 0x0000400004047890 */ /* 0x000fe4000fffe0ff */
[----:B-1----:R-:W-:-:S04]  /*3340*/  UIADD3 UR8, UP0, UPT, UR8, 0x240, URZ ;  /* 0x0000024008087890 */ /* 0x002fc8000ff1e0ff */
[----:B------:R-:W-:-:S09]  /*3350*/  UIADD3.X UR9, UPT, UPT, URZ, UR9, URZ, UP0, !UPT ;  /* 0x00000009ff097290 */ /* 0x000fd200087fe4ff */
[----:B------:R1:W-:Y:S02]  /*3360*/  UTMASTG.2D [UR4], [UR8] ;  /* 0x00000004080073b5 */ /* 0x0003e40008008000 */
[----:B-1----:R0:W-:Y:S02]  /*3370*/  UTMACMDFLUSH ;  /* 0x00000000000079b7 */ /* 0x0021e40000000000 */
.L_x_40:
[----:B------:R-:W-:Y:S05]  /*3380*/  BSYNC.RECONVERGENT B0 ;  /* 0x0000000000007941 */ /* 0x000fea0003800200 */
.L_x_39:
[----:B------:R-:W-:Y:S01]  /*3390*/  IADD3 R31, PT, PT, R31, 0x80, RZ ;  /* 0x000000801f1f7810 */ /* 0x000fe20007ffe0ff */
[----:B------:R-:W-:Y:S06]  /*33a0*/  @P0 BRA `(.L_x_41) ;  /* 0xfffffff000d40947 */ /* 0x000fec000383ffff */
.L_x_33:
[----:B------:R-:W-:-:S13]  /*33b0*/  ISETP.NE.AND P0, PT, R3, 0x3, PT ;  /* 0x000000030300780c */ /* 0x000fda0003f05270 */
[----:B------:R-:W-:Y:S05]  /*33c0*/  @P0 EXIT ;  /* 0x000000000000094d */ /* 0x000fea0003800000 */
[----:B------:R-:W-:Y:S05]  /*33d0*/  WARPSYNC.ALL ;  /* 0x0000000000007948 */ /* 0x000fea0003800000 */
[----:B------:R-:W-:Y:S01]  /*33e0*/  NOP ;  /* 0x0000000000007918 */ /* 0x000fe20000000000 */
[----:B------:R-:W1:Y:S01]  /*33f0*/  S2UR UR5, SR_CgaCtaId ;  /* 0x00000000000579c3 */ /* 0x000e620000008800 */
[----:B------:R-:W-:Y:S02]  /*3400*/  UMOV UR4, 0x50 ;  /* 0x0000005000047882 */ /* 0x000fe40000000000 */
[----:B-1----:R-:W-:-:S09]  /*3410*/  ULEA UR5, UR5, UR4, 0x18 ;  /* 0x0000000405057291 */ /* 0x002fd2000f8ec0ff */
[----:B---3--:R-:W1:Y:S02]  /*3420*/  LDS R2, [UR5] ;  /* 0x00000005ff027984 */ /* 0x008e640008000800 */
[----:B-1----:R-:W-:-:S04]  /*3430*/  LOP3.LUT R0, R2, 0xffff, RZ, 0xc0, !PT ;  /* 0x0000ffff02007812 */ /* 0x002fc800078ec0ff */
[----:B------:R-:W-:-:S13]  /*3440*/  ISETP.NE.AND P0, PT, R0, 0xffff, PT ;  /* 0x0000ffff0000780c */ /* 0x000fda0003f05270 */
[----:B------:R-:W-:Y:S05]  /*3450*/  @P0 BRA `(.L_x_42) ;  /* 0x0000000000480947 */ /* 0x000fea0003800000 */
[----:B------:R-:W-:-:S04]  /*3460*/  SHF.R.U32.HI R0, RZ, 0x10, R2 ;  /* 0x00000010ff007819 */ /* 0x000fc80000011602 */
[----:B------:R-:W-:-:S04]  /*3470*/  LOP3.LUT R0, R0, 0x1, RZ, 0xc0, !PT ;  /* 0x0000000100007812 */ /* 0x000fc800078ec0ff */
[----:B------:R-:W-:-:S13]  /*3480*/  ISETP.NE.AND P0, PT, R0, 0x1, PT ;  /* 0x000000010000780c */ /* 0x000fda0003f05270 */
[----:B------:R-:W-:Y:S05]  /*3490*/  @P0 BRA `(.L_x_43) ;  /* 0x00000000002c0947 */ /* 0x000fea0003800000 */
[----:B------:R-:W1:Y:S01]  /*34a0*/  S2R R0, SR_LANEID ;  /* 0x0000000000007919 */ /* 0x000e620000000000 */
[----:B------:R-:W-:Y:S01]  /*34b0*/  IMAD.MOV.U32 R2, RZ, RZ, -0x20000 ;  /* 0xfffe0000ff027424 */ /* 0x000fe200078e00ff */
[----:B------:R-:W-:Y:S02]  /*34c0*/  VOTEU.ANY UR6, UPT, PT ;  /* 0x0000000000067886 */ /* 0x000fe400038e0100 */
[----:B------:R-:W-:Y:S01]  /*34d0*/  UFLO.U32 UR6, UR6 ;  /* 0x00000006000672bd */ /* 0x000fe200080e0000 */
[----:B------:R-:W2:Y:S05]  /*34e0*/  REDUX UR4, R2 ;  /* 0x00000000020473c4 */ /* 0x000eaa0000000000 */
[----:B-1----:R-:W-:-:S02]  /*34f0*/  ISETP.EQ.U32.AND P0, PT, R0, UR6, PT ;  /* 0x0000000600007c0c */ /* 0x002fc4000bf02070 */
[----:B--2---:R-:W-:Y:S01]  /*3500*/  MOV R0, UR4 ;  /* 0x0000000400007c02 */ /* 0x004fe20008000f00 */
[----:B------:R-:W-:-:S05]  /*3510*/  UMOV UR4, 0xfffe0000 ;  /* 0xfffe000000047882 */ /* 0x000fca0000000000 */
[----:B------:R1:W-:Y:S05]  /*3520*/  UTCATOMSWS.AND URZ, UR4 ;  /* 0x0000000400ff79e3 */ /* 0x0003ea0008000000 */
[----:B------:R1:W-:Y:S01]  /*3530*/  @P0 ATOMS.AND RZ, [UR5], R0 ;  /* 0x00000000ffff098c */ /* 0x0003e2000a800005 */
[----:B------:R-:W-:Y:S05]  /*3540*/  BRA `(.L_x_44) ;  /* 0x0000000000147947 */ /* 0x000fea0003800000 */
.L_x_43:
[----:B------:R-:W-:Y:S02]  /*3550*/  MOV R2, 0x3570 ;  /* 0x0000357000027802 */ /* 0x000fe40000000f00 */
[----:B------:R-:W-:Y:S05]  /*3560*/  CALL.REL.NOINC `($__internal_0_$__cuda_sm10x_tcgen05_guardrail_trap_col_being_dealloced_not_returned_by_alloc) ;  /* 0x0000000400147944 */ /* 0x000fea0003c00000 */
[----:B------:R-:W-:Y:S05]  /*3570*/  BRA `(.L_x_44) ;  /* 0x0000000000087947 */ /* 0x000fea0003800000 */
.L_x_42:
[----:B------:R-:W-:Y:S02]  /*3580*/  MOV R2, 0x35a0 ;  /* 0x000035a000027802 */ /* 0x000fe40000000f00 */
[----:B------:R-:W-:Y:S05]  /*3590*/  CALL.REL.NOINC `($__internal_2_$__cuda_sm10x_tcgen05_guardrail_trap_unallocated_columns_being_dealloced) ;  /* 0x0000000400207944 */ /* 0x000fea0003c00000 */
.L_x_44:
[----:B------:R-:W-:Y:S01]  /*35a0*/  NOP ;  /* 0x0000000000007918 */ /* 0x000fe20000000000 */
[----:B-1----:R-:W-:Y:S05]  /*35b0*/  EXIT ;  /* 0x000000000000794d */ /* 0x002fea0003800000 */
.L_x_14:
[----:B------:R-:W-:-:S07]  /*35c0*/  MOV R10, R11 ;  /* 0x0000000b000a7202 */ /* 0x000fce0000000f00 */
.L_x_45:
[----:B-1----:R1:W2:Y:S02]  /*35d0*/  SYNCS.PHASECHK.TRANS64.TRYWAIT P0, [R6+URZ+0x31400], R11 ;  /* 0x0314000b060075a7 */ /* 0x0022a400080011ff */
[----:B--2---:R-:W-:Y:S05]  /*35e0*/  @!P0 NANOSLEEP.SYNCS 0x989680 ;  /* 0x009896800000895d */ /* 0x004fea0003900000 */
[----:B------:R-:W2:Y:S02]  /*35f0*/  @!P0 SYNCS.PHASECHK.TRANS64 P0, [R6+URZ+0x31400], R11 ;  /* 0x0314000b060085a7 */ /* 0x000ea400080010ff */
[----:B--2---:R-:W-:Y:S05]  /*3600*/  @!P0 BRA `(.L_x_45) ;  /* 0xfffffffc00f08947 */ /* 0x004fea000383ffff */
[----:B------:R-:W-:Y:S05]  /*3610*/  BRA `(.L_x_46) ;  /* 0xffffffd400387947 */ /* 0x000fea000383ffff */
.L_x_16:
[----:B-1----:R-:W-:-:S07]  /*3620*/  MOV R6, R7 ;  /* 0x0000000700067202 */ /* 0x002fce0000000f00 */
.L_x_47:
[----:B-1----:R1:W2:Y:S02]  /*3630*/  SYNCS.PHASECHK.TRANS64.TRYWAIT P0, [R2+URZ+0x31400], R7 ;  /* 0x03140007020075a7 */ /* 0x0022a400080011ff */
[----:B--2---:R-:W-:Y:S05]  /*3640*/  @!P0 NANOSLEEP.SYNCS 0x989680 ;  /* 0x009896800000895d */ /* 0x004fea0003900000 */
[----:B------:R-:W2:Y:S02]  /*3650*/  @!P0 SYNCS.PHASECHK.TRANS64 P0, [R2+URZ+0x31400], R7 ;  /* 0x03140007020085a7 */ /* 0x000ea400080010ff */
[----:B--2---:R-:W-:Y:S05]  /*3660*/  @!P0 BRA `(.L_x_47) ;  /* 0xfffffffc00f08947 */ /* 0x004fea000383ffff */
[----:B------:R-:W-:Y:S05]  /*3670*/  BRA `(.L_x_48) ;  /* 0xffffffd400a47947 */ /* 0x000fea000383ffff */
.L_x_19:
[----:B------:R-:W-:Y:S02]  /*3680*/  MOV R8, UR10 ;  /* 0x0000000a00087c02 */ /* 0x000fe40008000f00 */
[----:B------:R-:W-:Y:S02]  /*3690*/  MOV R9, UR10 ;  /* 0x0000000a00097c02 */ /* 0x000fe40008000f00 */
[----:B------:R-:W-:-:S07]  /*36a0*/  MOV R0, UR9 ;  /* 0x0000000900007c02 */ /* 0x000fce0008000f00 */
.L_x_49:
[----:B-1----:R1:W2:Y:S02]  /*36b0*/  SYNCS.PHASECHK.TRANS64.TRYWAIT P0, [R0+URZ+0x31488], R9 ;  /* 0x03148809000075a7 */ /* 0x0022a400080011ff */
[----:B--2---:R-:W-:Y:S05]  /*36c0*/  @!P0 NANOSLEEP.SYNCS 0x989680 ;  /* 0x009896800000895d */ /* 0x004fea0003900000 */
[----:B------:R-:W2:Y:S02]  /*36d0*/  @!P0 SYNCS.PHASECHK.TRANS64 P0, [R0+URZ+0x31488], R9 ;  /* 0x03148809000085a7 */ /* 0x000ea400080010ff */
[----:B--2---:R-:W-:Y:S05]  /*36e0*/  @!P0 BRA `(.L_x_49) ;  /* 0xfffffffc00f08947 */ /* 0x004fea000383ffff */
[----:B------:R-:W-:Y:S05]  /*36f0*/  BRA `(.L_x_50) ;  /* 0xffffffd800687947 */ /* 0x000fea000383ffff */
.L_x_20:
[----:B------:R-:W-:Y:S02]  /*3700*/  MOV R2, UR10 ;  /* 0x0000000a00027c02 */ /* 0x000fe40008000f00 */
[----:B------:R-:W-:Y:S07]  /*3710*/  MOV R8, R9 ;  /* 0x0000000900087202 */ /* 0x000fee0000000f00 */
.L_x_51:
[----:B-1----:R1:W2:Y:S02]  /*3720*/  SYNCS.PHASECHK.TRANS64.TRYWAIT P0, [R2+URZ+0x31450], R9 ;  /* 0x03145009020075a7 */ /* 0x0022a400080011ff */
[----:B--2---:R-:W-:Y:S05]  /*3730*/  @!P0 NANOSLEEP.SYNCS 0x989680 ;  /* 0x009896800000895d */ /* 0x004fea0003900000 */
[----:B------:R-:W2:Y:S02]  /*3740*/  @!P0 SYNCS.PHASECHK.TRANS64 P0, [R2+URZ+0x31450], R9 ;  /* 0x03145009020085a7 */ /* 0x000ea400080010ff */
[----:B--2---:R-:W-:Y:S05]  /*3750*/  @!P0 BRA `(.L_x_51) ;  /* 0xfffffffc00f08947 */ /* 0x004fea000383ffff */
[----:B------:R-:W-:Y:S05]  /*3760*/  BRA `(.L_x_52) ;  /* 0xffffffd8006c7947 */ /* 0x000fea000383ffff */
.L_x_22:
[----:B------:R-:W-:Y:S02]  /*3770*/  MOV R2, UR13 ;  /* 0x0000000d00027c02 */ /* 0x000fe40008000f00 */
[----:B------:R-:W-:Y:S07]  /*3780*/  MOV R8, R9 ;  /* 0x0000000900087202 */ /* 0x000fee0000000f00 */
.L_x_53:
[----:B-1----:R1:W2:Y:S02]  /*3790*/  SYNCS.PHASECHK.TRANS64.TRYWAIT P0, [R2+URZ+0x31450], R9 ;  /* 0x03145009020075a7 */ /* 0x0022a400080011ff */
[----:B--2---:R-:W-:Y:S05]  /*37a0*/  @!P0 NANOSLEEP.SYNCS 0x989680 ;  /* 0x009896800000895d */ /* 0x004fea0003900000 */
[----:B------:R-:W2:Y:S02]  /*37b0*/  @!P0 SYNCS.PHASECHK.TRANS64 P0, [R2+URZ+0x31450], R9 ;  /* 0x03145009020085a7 */ /* 0x000ea400080010ff */
[----:B--2---:R-:W-:Y:S05]  /*37c0*/  @!P0 BRA `(.L_x_53) ;  /* 0xfffffffc00f08947 */ /* 0x004fea000383ffff */
[----:B------:R-:W-:Y:S05]  /*37d0*/  BRA `(.L_x_54) ;  /* 0xffffffdc002c7947 */ /* 0x000fea000383ffff */
.L_x_26:
[----:B------:R-:W-:Y:S07]  /*37e0*/  MOV R23, R22 ;  /* 0x0000001600177202 */ /* 0x000fee0000000f00 */
.L_x_55:
[----:B-1----:R1:W2:Y:S02]  /*37f0*/  SYNCS.PHASECHK.TRANS64.TRYWAIT P0, [R19+URZ+0x28], R23 ;  /* 0x00002817130075a7 */ /* 0x0022a400080011ff */
[----:B--2---:R-:W-:Y:S05]  /*3800*/  @!P0 NANOSLEEP.SYNCS 0x989680 ;  /* 0x009896800000895d */ /* 0x004fea0003900000 */
[----:B------:R-:W2:Y:S02]  /*3810*/  @!P0 SYNCS.PHASECHK.TRANS64 P0, [R19+URZ+0x28], R23 ;  /* 0x00002817130085a7 */ /* 0x000ea400080010ff */
[----:B--2---:R-:W-:Y:S05]  /*3820*/  @!P0 BRA `(.L_x_55) ;  /* 0xfffffffc00f08947 */ /* 0x004fea000383ffff */
[----:B------:R-:W-:Y:S05]  /*3830*/  BRA `(.L_x_56) ;  /* 0xffffffe000907947 */ /* 0x000fea000383ffff */
.L_x_27:
[----:B------:R-:W-:Y:S07]  /*3840*/  MOV R25, R24 ;  /* 0x0000001800197202 */ /* 0x000fee0000000f00 */
.L_x_57:
[----:B-1----:R1:W2:Y:S02]  /*3850*/  SYNCS.PHASECHK.TRANS64.TRYWAIT P1, [R13+URZ+0x28], R25 ;  /* 0x000028190d0075a7 */ /* 0x0022a400080211ff */
[----:B--2---:R-:W-:Y:S05]  /*3860*/  @!P1 NANOSLEEP.SYNCS 0x989680 ;  /* 0x009896800000995d */ /* 0x004fea0003900000 */
[----:B------:R-:W2:Y:S02]  /*3870*/  @!P1 SYNCS.PHASECHK.TRANS64 P1, [R13+URZ+0x28], R25 ;  /* 0x000028190d0095a7 */ /* 0x000ea400080210ff */
[----:B--2---:R-:W-:Y:S05]  /*3880*/  @!P1 BRA `(.L_x_57) ;  /* 0xfffffffc00f09947 */ /* 0x004fea000383ffff */
[----:B------:R-:W-:Y:S05]  /*3890*/  BRA `(.L_x_58) ;  /* 0xffffffe400887947 */ /* 0x000fea000383ffff */
.L_x_28:
[----:B------:R-:W-:Y:S07]  /*38a0*/  MOV R29, R28 ;  /* 0x0000001c001d7202 */ /* 0x000fee0000000f00 */
.L_x_59:
[----:B-1----:R1:W2:Y:S02]  /*38b0*/  SYNCS.PHASECHK.TRANS64.TRYWAIT P1, [R3+URZ+0x28], R29 ;  /* 0x0000281d030075a7 */ /* 0x0022a400080211ff */
[----:B--2---:R-:W-:Y:S05]  /*38c0*/  @!P1 NANOSLEEP.SYNCS 0x989680 ;  /* 0x009896800000995d */ /* 0x004fea0003900000 */
[----:B------:R-:W2:Y:S02]  /*38d0*/  @!P1 SYNCS.PHASECHK.TRANS64 P1, [R3+URZ+0x28], R29 ;  /* 0x0000281d030095a7 */ /* 0x000ea400080210ff */
[----:B--2---:R-:W-:Y:S05]  /*38e0*/  @!P1 BRA `(.L_x_59) ;  /* 0xfffffffc00f09947 */ /* 0x004fea000383ffff */
[----:B------:R-:W-:Y:S05]  /*38f0*/  BRA `(.L_x_60) ;  /* 0xffffffe400f07947 */ /* 0x000fea000383ffff */
.L_x_29:
[----:B-1----:R-:W-:Y:S07]  /*3900*/  MOV R29, R28 ;  /* 0x0000001c001d7202 */ /* 0x002fee0000000f00 */
.L_x_61:
[----:B-1----:R1:W2:Y:S02]  /*3910*/  SYNCS.PHASECHK.TRANS64.TRYWAIT P0, [R19+URZ+0x28], R29 ;  /* 0x0000281d130075a7 */ /* 0x0022a400080011ff */
[----:B--2---:R-:W-:Y:S05]  /*3920*/  @!P0 NANOSLEEP.SYNCS 0x989680 ;  /* 0x009896800000895d */ /* 0x004fea0003900000 */
[----:B------:R-:W2:Y:S02]  /*3930*/  @!P0 SYNCS.PHASECHK.TRANS64 P0, [R19+URZ+0x28], R29 ;  /* 0x0000281d130085a7 */ /* 0x000ea400080010ff */
[----:B--2---:R-:W-:Y:S05]  /*3940*/  @!P0 BRA `(.L_x_61) ;  /* 0xfffffffc00f08947 */ /* 0x004fea000383ffff */
[----:B------:R-:W-:Y:S05]  /*3950*/  BRA `(.L_x_62) ;  /* 0xffffffe800407947 */ /* 0x000fea000383ffff */
.L_x_34:
[----:B------:R-:W-:-:S07]  /*3960*/  MOV R4, R5 ;  /* 0x0000000500047202 */ /* 0x000fce0000000f00 */
.L_x_63:
[----:B-1----:R1:W2:Y:S02]  /*3970*/  SYNCS.PHASECHK.TRANS64.TRYWAIT P1, [R2+URZ+0x31478], R5 ;  /* 0x03147805020075a7 */ /* 0x0022a400080211ff */
[----:B--2---:R-:W-:Y:S05]  /*3980*/  @!P1 NANOSLEEP.SYNCS 0x989680 ;  /* 0x009896800000995d */ /* 0x004fea0003900000 */
[----:B------:R-:W2:Y:S02]  /*3990*/  @!P1 SYNCS.PHASECHK.TRANS64 P1, [R2+URZ+0x31478], R5 ;  /* 0x03147805020095a7 */ /* 0x000ea400080210ff */
[----:B--2---:R-:W-:Y:S05]  /*39a0*/  @!P1 BRA `(.L_x_63) ;  /* 0xfffffffc00f09947 */ /* 0x004fea000383ffff */
[----:B------:R-:W-:Y:S05]  /*39b0*/  BRA `(.L_x_64) ;  /* 0xffffffec00a47947 */ /* 0x000fea000383ffff */
        .weak           $__internal_0_$__cuda_sm10x_tcgen05_guardrail_trap_col_being_dealloced_not_returned_by_alloc
        .type           $__internal_0_$__cuda_sm10x_tcgen05_guardrail_trap_col_being_dealloced_not_returned_by_alloc,@function
        .size           $__internal_0_$__cuda_sm10x_tcgen05_guardrail_trap_col_being_dealloced_not_returned_by_alloc,($__internal_1_$__cuda_sm10x_tcgen05_guardrail_trap_phase_invalid_during_alloc - $__internal_0_$__cuda_sm10x_tcgen05_guardrail_trap_col_being_dealloced_not_returned_by_alloc)
$__internal_0_$__cuda_sm10x_tcgen05_guardrail_trap_col_being_dealloced_not_returned_by_alloc:
[----:B------:R-:W-:Y:S05]  /*39c0*/  BPT.TRAP 0x1 ;  /* 0x000000040000795c */ /* 0x000fea0000300000 */
[----:B------:R-:W-:-:S04]  /*39d0*/  HFMA2 R3, -RZ, RZ, 0, 0 ;  /* 0x00000000ff037431 */ /* 0x000fc800000001ff */
[----:B------:R-:W-:Y:S05]  /*39e0*/  RET.REL.NODEC R2 `(_ZN9deep_gemm24sm100_fp8_gemm_1d1d_implILN4cute4UMMA5MajorE0ELS3_0ELj0ELj4096ELj7168ELj128ELj128ELj128ELj64ELj128ELj128ELj128ELj5ELj128ELj128ELj1ELb0ELj128ELNS_8GemmTypeE1ELb0EN7cutlass10bfloat16_tENS_16EpilogueIdentityEEEvPijjj14CUtensorMap_stS9_S9_S9_S9_) ;  /* 0xffffffc402847950 */ /* 0x000fea0003c3ffff */
        .weak           $__internal_1_$__cuda_sm10x_tcgen05_guardrail_trap_phase_invalid_during_alloc
        .type           $__internal_1_$__cuda_sm10x_tcgen05_guardrail_trap_phase_invalid_during_alloc,@function
        .size           $__internal_1_$__cuda_sm10x_tcgen05_guardrail_trap_phase_invalid_during_alloc,($__internal_2_$__cuda_sm10x_tcgen05_guardrail_trap_unallocated_columns_being_dealloced - $__internal_1_$__cuda_sm10x_tcgen05_guardrail_trap_phase_invalid_during_alloc)
$__internal_1_$__cuda_sm10x_tcgen05_guardrail_trap_phase_invalid_during_alloc:
[----:B------:R-:W-:Y:S05]  /*39f0*/  BPT.TRAP 0x1 ;  /* 0x000000040000795c */ /* 0x000fea0000300000 */
[----:B------:R-:W-:-:S04]  /*3a00*/  MOV R5, 0x0 ;  /* 0x0000000000057802 */ /* 0x000fc80000000f00 */
[----:B------:R-:W-:Y:S05]  /*3a10*/  RET.REL.NODEC R4 `(_ZN9deep_gemm24sm100_fp8_gemm_1d1d_implILN4cute4UMMA5MajorE0ELS3_0ELj0ELj4096ELj7168ELj128ELj128ELj128ELj64ELj128ELj128ELj128ELj5ELj128ELj128ELj1ELb0ELj128ELNS_8GemmTypeE1ELb0EN7cutlass10bfloat16_tENS_16EpilogueIdentityEEEvPijjj14CUtensorMap_stS9_S9_S9_S9_) ;  /* 0xffffffc404787950 */ /* 0x000fea0003c3ffff */
        .weak           $__internal_2_$__cuda_sm10x_tcgen05_guardrail_trap_unallocated_columns_being_dealloced
        .type           $__internal_2_$__cuda_sm10x_tcgen05_guardrail_trap_unallocated_columns_being_dealloced,@function
        .size           $__internal_2_$__cuda_sm10x_tcgen05_guardrail_trap_unallocated_columns_being_dealloced,($__internal_3_$__cuda_sm20_div_u16 - $__internal_2_$__cuda_sm10x_tcgen05_guardrail_trap_unallocated_columns_being_dealloced)
$__internal_2_$__cuda_sm10x_tcgen05_guardrail_trap_unallocated_columns_being_dealloced:
[----:B------:R-:W-:Y:S05]  /*3a20*/  BPT.TRAP 0x1 ;  /* 0x000000040000795c */ /* 0x000fea0000300000 */
[----:B------:R-:W-:-:S04]  /*3a30*/  HFMA2 R3, -RZ, RZ, 0, 0 ;  /* 0x00000000ff037431 */ /* 0x000fc800000001ff */
[----:B------:R-:W-:Y:S05]  /*3a40*/  RET.REL.NODEC R2 `(_ZN9deep_gemm24sm100_fp8_gemm_1d1d_implILN4cute4UMMA5MajorE0ELS3_0ELj0ELj4096ELj7168ELj128ELj128ELj128ELj64ELj128ELj128ELj128ELj5ELj128ELj128ELj1ELb0ELj128ELNS_8GemmTypeE1ELb0EN7cutlass10bfloat16_tENS_16EpilogueIdentityEEEvPijjj14CUtensorMap_stS9_S9_S9_S9_) ;  /* 0xffffffc4026c7950 */ /* 0x000fea0003c3ffff */
        .weak           $__internal_3_$__cuda_sm20_div_u16
        .type           $__internal_3_$__cuda_sm20_div_u16,@function
        .size           $__internal_3_$__cuda_sm20_div_u16,(.L_x_69 - $__internal_3_$__cuda_sm20_div_u16)
$__internal_3_$__cuda_sm20_div_u16:
[----:B------:R-:W1:Y:S01]  /*3a50*/  I2F.U16 R8, R42 ;  /* 0x0000002a00087306 */ /* 0x000e620000101000 */
[----:B------:R-:W-:Y:S02]  /*3a60*/  IMAD.MOV.U32 R4, RZ, RZ, 0x4b800000 ;  /* 0x4b800000ff047424 */ /* 0x000fe400078e00ff */
[----:B------:R-:W-:Y:S02]  /*3a70*/  HFMA2 R19, -RZ, RZ, 0, 0 ;  /* 0x00000000ff137431 */ /* 0x000fe400000001ff */
[----:B------:R-:W-:-:S03]  /*3a80*/  IMAD.MOV.U32 R18, RZ, RZ, R2 ;  /* 0x000000ffff127224 */ /* 0x000fc600078e0002 */
[----:B------:R-:W-:Y:S01]  /*3a90*/  I2F.U16.RZ R5, R5 ;  /* 0x0000000500057306 */ /* 0x000fe2000010d000 */
[C---:B-1----:R-:W-:Y:S02]  /*3aa0*/  FSETP.GEU.AND P1, PT, |R8|.reuse, 1.175494350822287508e-38, PT ;  /* 0x008000000800780b */ /* 0x042fe40003f2e200 */
[----:B------:R-:W-:Y:S02]  /*3ab0*/  FSETP.GT.AND P3, PT, |R8|, 8.50705917302346158658e+37, PT ;  /* 0x7e8000000800780b */ /* 0x000fe40003f64200 */
[----:B------:R-:W-:Y:S02]  /*3ac0*/  FSEL R4, R4, 1, !P1 ;  /* 0x3f80000004047808 */ /* 0x000fe40004800000 */
[----:B------:R-:W-:Y:S02]  /*3ad0*/  ISETP.NE.U32.AND P1, PT, R42, RZ, PT ;  /* 0x000000ff2a00720c */ /* 0x000fe40003f25070 */
[----:B------:R-:W-:-:S05]  /*3ae0*/  FSEL R9, R4, 0.25, !P3 ;  /* 0x3e80000004097808 */ /* 0x000fca0005800000 */
[----:B------:R-:W-:-:S06]  /*3af0*/  FMUL R4, R8, R9 ;  /* 0x0000000908047220 */ /* 0x000fcc0000400000 */
[----:B------:R-:W1:Y:S02]  /*3b00*/  MUFU.RCP R4, R4 ;  /* 0x0000000400047308 */ /* 0x000e640000001000 */
[----:B-1----:R-:W-:-:S04]  /*3b10*/  FMUL R8, R9, R4 ;  /* 0x0000000409087220 */ /* 0x002fc80000400000 */
[----:B------:R-:W-:-:S04]  /*3b20*/  VIADD R8, R8, 0x2 ;  /* 0x0000000208087836 */ /* 0x000fc80000000000 */
[----:B------:R-:W-:-:S04]  /*3b30*/  FMUL.RZ R8, R5, R8 ;  /* 0x0000000805087220 */ /* 0x000fc8000040c000 */
[----:B------:R-:W1:Y:S02]  /*3b40*/  F2I.U32.TRUNC.NTZ R41, R8 ;  /* 0x0000000800297305 */ /* 0x000e64000020f000 */
[----:B-1----:R-:W-:Y:S02]  /*3b50*/  LOP3.LUT R41, R41, 0xffff, RZ, 0xc0, !PT ;  /* 0x0000ffff29297812 */ /* 0x002fe400078ec0ff */
[----:B------:R-:W-:Y:S01]  /*3b60*/  @!P1 MOV R41, 0xffffffff ;  /* 0xffffffff00299802 */ /* 0x000fe20000000f00 */
[----:B------:R-:W-:Y:S06]  /*3b70*/  RET.REL.NODEC R18 `(_ZN9deep_gemm24sm100_fp8_gemm_1d1d_implILN4cute4UMMA5MajorE0ELS3_0ELj0ELj4096ELj7168ELj128ELj128ELj128ELj64ELj128ELj128ELj128ELj5ELj128ELj128ELj1ELb0ELj128ELNS_8GemmTypeE1ELb0EN7cutlass10bfloat16_tENS_16EpilogueIdentityEEEvPijjj14CUtensorMap_stS9_S9_S9_S9_) ;  /* 0xffffffc412207950 */ /* 0x000fec0003c3ffff */
.L_x_65:
[----:B------:R-:W-:-:S00]  /*3b80*/  BRA `(.L_x_65) ;  /* 0xfffffffc00fc7947 */ /* 0x000fc0000383ffff */
[----:B------:R-:W-:-:S00]  /*3b90*/  NOP ;  /* 0x0000000000007918 */ /* 0x000fc00000000000 */
        /* <DEDUP_REMOVED lines=14> */
.L_x_69:


//--------------------- .nv.shared._ZN9deep_gemm24sm100_fp8_gemm_1d1d_implILN4cute4UMMA5MajorE0ELS3_0ELj0ELj4096ELj7168ELj128ELj128ELj128ELj64ELj128ELj128ELj128ELj5ELj128ELj128ELj1ELb0ELj128ELNS_8GemmTypeE1ELb0EN7cutlass10bfloat16_tENS_16EpilogueIdentityEEEvPijjj14CUtensorMap_stS9_S9_S9_S9_ --------------------------
	.section	.nv.shared._ZN9deep_gemm24sm100_fp8_gemm_1d1d_implILN4cute4UMMA5MajorE0ELS3_0ELj0ELj4096ELj7168ELj128ELj128ELj128ELj64ELj128ELj128ELj128ELj5ELj128ELj128ELj1ELb0ELj128ELNS_8GemmTypeE1ELb0EN7cutlass10bfloat16_tENS_16EpilogueIdentityEEEvPijjj14CUtensorMap_stS9_S9_S9_S9_,"aw",@nobits
	.sectionflags	@""
	.align	1024
	.zero		1024


//--------------------- .nv.shared.reserved.0     --------------------------
	.section	.nv.shared.reserved.0,"aw",@nobits
	.align	8
	.weak		__nv_reservedSMEM_offset_0_alias
	.size		__nv_reservedSMEM_offset_0_alias, 0, 64
	.other		__nv_reservedSMEM_offset_0_alias,@"STO_CUDA_RESERVED_SHARED STV_DEFAULT"
__nv_reservedSMEM_offset_0_alias:
	.zero		0
.nv.shared.reserved.0:
	.zero		64
	.weak		__nv_reservedSMEM_allocation_phase
	.type		__nv_reservedSMEM_allocation_phase,@object
	.size		__nv_reservedSMEM_allocation_phase,(.L_0 - __nv_reservedSMEM_allocation_phase)
__nv_reservedSMEM_allocation_phase:
	.zero		1
.L_0:
	.zero		7
	.weak		__nv_reservedSMEM_devtool_atexit_pc
	.type		__nv_reservedSMEM_devtool_atexit_pc,@object
	.size		__nv_reservedSMEM_devtool_atexit_pc,(__nv_reservedSMEM_allocation_mask - __nv_reservedSMEM_devtool_atexit_pc)
__nv_reservedSMEM_devtool_atexit_pc:
	.zero		8
	.weak		__nv_reservedSMEM_allocation_mask
	.type		__nv_reservedSMEM_allocation_mask,@object
	.size		__nv_reservedSMEM_allocation_mask,(.L_2 - __nv_reservedSMEM_allocation_mask)
__nv_reservedSMEM_allocation_mask:
	.zero		4
.L_2:


//--------------------- .nv.global                --------------------------
	.section	.nv.global,"aw",@nobits
.nv.global:
	.type		_ZN47_INTERNAL_944f2719_9_kernel_cu_4bb2f161_28915344cute1_E,@object
	.size		_ZN47_INTERNAL_944f2719_9_kernel_cu_4bb2f161_28915344cute1_E,(_ZN47_INTERNAL_944f2719_9_kernel_cu_4bb2f161_28915344cuda3std3__45__cpo6cbeginE - _ZN47_INTERNAL_944f2719_9_kernel_cu_4bb2f161_28915344cute1_E)
_ZN47_INTERNAL_944f2719_9_kernel_cu_4bb2f161_28915344cute1_E:
	.zero		1
	.type		_ZN47_INTERNAL_944f2719_9_kernel_cu_4bb2f161_28915344cuda3std3__45__cpo6cbeginE,@object
	.size		_ZN47_INTERNAL_944f2719_9_kernel_cu_4bb2f161_28915344cuda3std3__45__cpo6cbeginE,(_ZN47_INTERNAL_944f2719_9_kernel_cu_4bb2f161_28915344cuda3std3__48in_placeE - _ZN47_INTERNAL_944f2719_9_kernel_cu_4bb2f161_28915344cuda3std3__45__cpo6cbeginE)
_ZN47_INTERNAL_944f2719_9_kernel_cu_4bb2f161_28915344cuda3std3__45__cpo6cbeginE:
	.zero		1
	.type		_ZN47_INTERNAL_944f2719_9_kernel_cu_4bb2f161_28915344cuda3std3__48in_placeE,@object
	.size		_ZN47_INTERNAL_944f2719_9_kernel_cu_4bb2f161_28915344cuda3std3__48in_placeE,(_ZN47_INTERNAL_944f2719_9_kernel_cu_4bb2f161_28915344cuda3std6ranges3__45__cpo9iter_moveE - _ZN47_INTERNAL_944f2719_9_kernel_cu_4bb2f161_28915344cuda3std3__48in_placeE)
_ZN47_INTERNAL_944f2719_9_kernel_cu_4bb2f161_28915344cuda3std3__48in_placeE:
	.zero		1
	.type		_ZN47_INTERNAL_944f2719_9_kernel_cu_4bb2f161_28915344cuda3std6ranges3__45__cpo9iter_moveE,@object
	.size		_ZN47_INTERNAL_944f2719_9_kernel_cu_4bb2f161_28915344cuda3std6ranges3__45__cpo9iter_moveE,(_ZN47_INTERNAL_944f2719_9_kernel_cu_4bb2f161_28915344cuda3std3__45__cpo5beginE - _ZN47_INTERNAL_944f2719_9_kernel_cu_4bb2f161_28915344cuda3std6ranges3__45__cpo9iter_moveE)
_ZN47_INTERNAL_944f2719_9_kernel_cu_4bb2f161_28915344cuda3std6ranges3__45__cpo9iter_moveE:
	.zero		1
	.type		_ZN47_INTERNAL_944f2719_9_kernel_cu_4bb2f161_28915344cuda3std3__45__cpo5beginE,@object
	.size		_ZN47_INTERNAL_944f2719_9_kernel_cu_4bb2f161_28915344cuda3std3__45__cpo5beginE,(_ZN47_INTERNAL_944f2719_9_kernel_cu_4bb2f161_28915344cuda3std3__449_GLOBAL__N__944f2719_9_kernel_cu_4bb2f161_28915346ignoreE - _ZN47_INTERNAL_944f2719_9_kernel_cu_4bb2f161_28915344cuda3std3__45__cpo5beginE)
_ZN47_INTERNAL_944f2719_9_kernel_cu_4bb2f161_28915344cuda3std3__45__cpo5beginE:
	.zero		1
	.type		_ZN47_INTERNAL_944f2719_9_kernel_cu_4bb2f161_28915344cuda3std3__449_GLOBAL__N__944f2719_9_kernel_cu_4bb2f161_28915346ignoreE,@object
	.size		_ZN47_INTERNAL_944f2719_9_kernel_cu_4bb2f161_28915344cuda3std3__449_GLOBAL__N__944f2719_9_kernel_cu_4bb2f161_28915346ignoreE,(_ZN47_INTERNAL_944f2719_9_kernel_cu_4bb2f161_28915344cute7productE - _ZN47_INTERNAL_944f2719_9_kernel_cu_4bb2f161_28915344cuda3std3__449_GLOBAL__N__944f2719_9_kernel_cu_4bb2f161_28915346ignoreE)
_ZN47_INTERNAL_944f2719_9_kernel_cu_4bb2f161_28915344cuda3std3__449_GLOBAL__N__944f2719_9_kernel_cu_4bb2f161_28915346ignoreE:
	.zero		1
	.type		_ZN47_INTERNAL_944f2719_9_kernel_cu_4bb2f161_28915344cute7productE,@object
	.size		_ZN47_INTERNAL_944f2719_9_kernel_cu_4bb2f161_28915344cute7productE,(_ZN47_INTERNAL_944f2719_9_kernel_cu_4bb2f161_28915344cuda3std3__45__cpo3endE - _ZN47_INTERNAL_944f2719_9_kernel_cu_4bb2f161_28915344cute7productE)
_ZN47_INTERNAL_944f2719_9_kernel_cu_4bb2f161_28915344cute7productE:
	.zero		1
	.type		_ZN47_INTERNAL_944f2719_9_kernel_cu_4bb2f161_28915344cuda3std3__45__cpo3endE,@object
	.size		_ZN47_INTERNAL_944f2719_9_kernel_cu_4bb2f161_28915344cuda3std3__45__cpo3endE,(_ZN47_INTERNAL_944f2719_9_kernel_cu_4bb2f161_28915344cuda3std3__419piecewise_constructE - _ZN47_INTERNAL_944f2719_9_kernel_cu_4bb2f161_28915344cuda3std3__45__cpo3endE)
_ZN47_INTERNAL_944f2719_9_kernel_cu_4bb2f161_28915344cuda3std3__45__cpo3endE:
	.zero		1
	.type		_ZN47_INTERNAL_944f2719_9_kernel_cu_4bb2f161_28915344cuda3std3__419piecewise_constructE,@object
	.size		_ZN47_INTERNAL_944f2719_9_kernel_cu_4bb2f161_28915344cuda3std3__419piecewise_constructE,(_ZN47_INTERNAL_944f2719_9_kernel_cu_4bb2f161_28915344cuda3std3__45__cpo4cendE - _ZN47_INTERNAL_944f2719_9_kernel_cu_4bb2f161_28915344cuda3std3__419piecewise_constructE)
_ZN47_INTERNAL_944f2719_9_kernel_cu_4bb2f161_28915344cuda3std3__419piecewise_constructE:
	.zero		1
	.type		_ZN47_INTERNAL_944f2719_9_kernel_cu_4bb2f161_28915344cuda3std3__45__cpo4cendE,@object
	.size		_ZN47_INTERNAL_944f2719_9_kernel_cu_4bb2f161_28915344cuda3std3__45__cpo4cendE,(_ZN47_INTERNAL_944f2719_9_kernel_cu_4bb2f161_28915344cuda3std6ranges3__45__cpo4swapE - _ZN47_INTERNAL_944f2719_9_kernel_cu_4bb2f161_28915344cuda3std3__45__cpo4cendE)
_ZN47_INTERNAL_944f2719_9_kernel_cu_4bb2f161_28915344cuda3std3__45__cpo4cendE:
	.zero		1
	.type		_ZN47_INTERNAL_944f2719_9_kernel_cu_4bb2f161_28915344cuda3std6ranges3__45__cpo4swapE,@object
	.size		_ZN47_INTERNAL_944f2719_9_kernel_cu_4bb2f161_28915344cuda3std6ranges3__45__cpo4swapE,(.L_10 - _ZN47_INTERNAL_944f2719_9_kernel_cu_4bb2f161_28915344cuda3std6ranges3__45__cpo4swapE)
_ZN47_INTERNAL_944f2719_9_kernel_cu_4bb2f161_28915344cuda3std6ranges3__45__cpo4swapE:
	.zero		1
.L_10:


//--------------------- .nv.constant0._ZN9deep_gemm24sm100_fp8_gemm_1d1d_implILN4cute4UMMA5MajorE0ELS3_0ELj0ELj4096ELj7168ELj128ELj128ELj128ELj64ELj128ELj128ELj128ELj5ELj128ELj128ELj1ELb0ELj128ELNS_8GemmTypeE1ELb0EN7cutlass10bfloat16_tENS_16EpilogueIdentityEEEvPijjj14CUtensorMap_stS9_S9_S9_S9_ --------------------------
	.section	.nv.constant0._ZN9deep_gemm24sm100_fp8_gemm_1d1d_implILN4cute4UMMA5MajorE0ELS3_0ELj0ELj4096ELj7168ELj128ELj128ELj128ELj64ELj128ELj128ELj128ELj5ELj128ELj128ELj1ELb0ELj128ELNS_8GemmTypeE1ELb0EN7cutlass10bfloat16_tENS_16EpilogueIdentityEEEvPijjj14CUtensorMap_stS9_S9_S9_S9_,"a",@progbits
	.sectionflags	@""
	.align	4
.nv.constant0._ZN9deep_gemm24sm100_fp8_gemm_1d1d_implILN4cute4UMMA5MajorE0ELS3_0ELj0ELj4096ELj7168ELj128ELj128ELj128ELj64ELj128ELj128ELj128ELj5ELj128ELj128ELj1ELb0ELj128ELNS_8GemmTypeE1ELb0EN7cutlass10bfloat16_tENS_16EpilogueIdentityEEEvPijjj14CUtensorMap_stS9_S9_S9_S9_:
	.zero		1600


//--------------------- SYMBOLS --------------------------

	.type		.nv.reservedSmem.offset0,@object
	.size		.nv.reservedSmem.offset0,0x4
	.type		.nv.reservedSmem.cap,@object
	.size		.nv.reservedSmem.cap,0x4
